	.target	sm_90a

	.elftype	@"ET_EXEC"


//--------------------- .note.nv.tkinfo           --------------------------
	.section	.note.nv.tkinfo,"",@"SHT_NOTE"
	.sectionflags	@"SHF_NOTE_NV_TKINFO"
	.tkinfo
        /*0018*/ 	.word	0x00000002
        /*0030*/ 	.string	""
        /*0030*/ 	.string	"ptxas"
        /*0030*/ 	.string	"Cuda compilation tools, release 13.0, V13.0.88"
        /*0030*/ 	.string	"Build cuda_13.0.r13.0/compiler.36424714_0"
        /*0030*/ 	.string	"-arch sm_90a -m 64 "



//--------------------- .note.nv.cuinfo           --------------------------
	.section	.note.nv.cuinfo,"",@"SHT_NOTE"
	.sectionflags	@"SHF_NOTE_NV_CUINFO"
        /*0018*/ 	.short	0x0002
        /*001a*/ 	.short	0x005a
        /*001c*/ 	.short	0x0082
	.zero		2


//--------------------- .nv.info                  --------------------------
	.section	.nv.info,"",@"SHT_CUDA_INFO"
	.align	4


	//----- nvinfo : EIATTR_REGCOUNT
	.align		4
        /*0000*/ 	.byte	0x04, 0x2f
        /*0002*/ 	.short	(.L_15 - .L_14)
	.align		4
.L_14:
        /*0004*/ 	.word	index@(_ZN7cutlass13device_kernelINS_4gemm6kernel13GemmUniversalIN4cute5tupleIJiiiiEEENS1_10collective13CollectiveMmaINS1_34MainloopSm90TmaGmmaWarpSpecializedILi28ENS5_IJNS4_1CILi2EEENSA_ILi1EEESC_EEENS1_32KernelTmaWarpSpecializedPingpongEEENS5_IJNSA_ILi64EEESG_SG_EEEaNS5_IJlSC_lEEEaSI_NS4_8TiledMMAINS4_8MMA_AtomIJNS4_4SM904GMMA26MMA_64x64x32_S32S8S8_SS_TNEEEENS4_6LayoutINS5_IJSC_SC_SC_EEENS5_IJNSA_ILi0EEESR_SR_EEEEENS5_IJNS4_10UnderscoreESU_SU_EEEEENS4_13SM90_TMA_LOADENS4_14ComposedLayoutINS4_7SwizzleILi2ELi4ELi3EEENS4_18smem_ptr_flag_bitsILi8EEENSP_INS5_IJNSA_ILi8EEESG_EEENS5_IJSG_SC_EEEEEEEvNS4_8identityENS4_23SM90_TMA_LOAD_MULTICASTES17_vS18_EENS_8epilogue10collective6detail29Sm90TmaWarpSpecializedAdapterINS1C_15DefaultEpilogueIaSI_SI_NS1B_6thread17LinearCombinationIaLi1EiiLNS1G_9ScaleType4KindE0ELNS_15FloatRoundStyleE2EaEENS1_15EpilogueDefaultEEEEEvvEEEEvNT_6ParamsE)
        /*0008*/ 	.word	0x000000a8


	//----- nvinfo : EIATTR_FRAME_SIZE
	.align		4
.L_15:
        /*000c*/ 	.byte	0x04, 0x11
        /*000e*/ 	.short	(.L_17 - .L_16)
	.align		4
.L_16:
        /*0010*/ 	.word	index@(_ZN7cutlass13device_kernelINS_4gemm6kernel13GemmUniversalIN4cute5tupleIJiiiiEEENS1_10collective13CollectiveMmaINS1_34MainloopSm90TmaGmmaWarpSpecializedILi28ENS5_IJNS4_1CILi2EEENSA_ILi1EEESC_EEENS1_32KernelTmaWarpSpecializedPingpongEEENS5_IJNSA_ILi64EEESG_SG_EEEaNS5_IJlSC_lEEEaSI_NS4_8TiledMMAINS4_8MMA_AtomIJNS4_4SM904GMMA26MMA_64x64x32_S32S8S8_SS_TNEEEENS4_6LayoutINS5_IJSC_SC_SC_EEENS5_IJNSA_ILi0EEESR_SR_EEEEENS5_IJNS4_10UnderscoreESU_SU_EEEEENS4_13SM90_TMA_LOADENS4_14ComposedLayoutINS4_7SwizzleILi2ELi4ELi3EEENS4_18smem_ptr_flag_bitsILi8EEENSP_INS5_IJNSA_ILi8EEESG_EEENS5_IJSG_SC_EEEEEEEvNS4_8identityENS4_23SM90_TMA_LOAD_MULTICASTES17_vS18_EENS_8epilogue10collective6detail29Sm90TmaWarpSpecializedAdapterINS1C_15DefaultEpilogueIaSI_SI_NS1B_6thread17LinearCombinationIaLi1EiiLNS1G_9ScaleType4KindE0ELNS_15FloatRoundStyleE2EaEENS1_15EpilogueDefaultEEEEEvvEEEEvNT_6ParamsE)
        /*0014*/ 	.word	0x00000008


	//----- nvinfo : EIATTR_MIN_STACK_SIZE
	.align		4
.L_17:
        /*0018*/ 	.byte	0x04, 0x12
        /*001a*/ 	.short	(.L_19 - .L_18)
	.align		4
.L_18:
        /*001c*/ 	.word	index@(_ZN7cutlass13device_kernelINS_4gemm6kernel13GemmUniversalIN4cute5tupleIJiiiiEEENS1_10collective13CollectiveMmaINS1_34MainloopSm90TmaGmmaWarpSpecializedILi28ENS5_IJNS4_1CILi2EEENSA_ILi1EEESC_EEENS1_32KernelTmaWarpSpecializedPingpongEEENS5_IJNSA_ILi64EEESG_SG_EEEaNS5_IJlSC_lEEEaSI_NS4_8TiledMMAINS4_8MMA_AtomIJNS4_4SM904GMMA26MMA_64x64x32_S32S8S8_SS_TNEEEENS4_6LayoutINS5_IJSC_SC_SC_EEENS5_IJNSA_ILi0EEESR_SR_EEEEENS5_IJNS4_10UnderscoreESU_SU_EEEEENS4_13SM90_TMA_LOADENS4_14ComposedLayoutINS4_7SwizzleILi2ELi4ELi3EEENS4_18smem_ptr_flag_bitsILi8EEENSP_INS5_IJNSA_ILi8EEESG_EEENS5_IJSG_SC_EEEEEEEvNS4_8identityENS4_23SM90_TMA_LOAD_MULTICASTES17_vS18_EENS_8epilogue10collective6detail29Sm90TmaWarpSpecializedAdapterINS1C_15DefaultEpilogueIaSI_SI_NS1B_6thread17LinearCombinationIaLi1EiiLNS1G_9ScaleType4KindE0ELNS_15FloatRoundStyleE2EaEENS1_15EpilogueDefaultEEEEEvvEEEEvNT_6ParamsE)
        /*0020*/ 	.word	0x00000008
.L_19:


//--------------------- .nv.compat                --------------------------
	.section	.nv.compat,"",@"SHT_CUDA_COMPAT_INFO"
	.align	4
        /*0000*/ 	.byte	0x02, 0x09, 0x01, 0x00, 0x02, 0x02, 0x04, 0x00, 0x02, 0x05, 0x05, 0x00, 0x03, 0x07, 0x01, 0x01
        /*0010*/ 	.byte	0x02, 0x03, 0x01, 0x00, 0x02, 0x06, 0x01, 0x00, 0x04, 0x0b, 0x08, 0x00, 0x00, 0x00, 0x00, 0x00
        /*0020*/ 	.byte	0x00, 0x00, 0x00, 0x00


//--------------------- .nv.info._ZN7cutlass13device_kernelINS_4gemm6kernel13GemmUniversalIN4cute5tupleIJiiiiEEENS1_10collective13CollectiveMmaINS1_34MainloopSm90TmaGmmaWarpSpecializedILi28ENS5_IJNS4_1CILi2EEENSA_ILi1EEESC_EEENS1_32KernelTmaWarpSpecializedPingpongEEENS5_IJNSA_ILi64EEESG_SG_EEEaNS5_IJlSC_lEEEaSI_NS4_8TiledMMAINS4_8MMA_AtomIJNS4_4SM904GMMA26MMA_64x64x32_S32S8S8_SS_TNEEEENS4_6LayoutINS5_IJSC_SC_SC_EEENS5_IJNSA_ILi0EEESR_SR_EEEEENS5_IJNS4_10UnderscoreESU_SU_EEEEENS4_13SM90_TMA_LOADENS4_14ComposedLayoutINS4_7SwizzleILi2ELi4ELi3EEENS4_18smem_ptr_flag_bitsILi8EEENSP_INS5_IJNSA_ILi8EEESG_EEENS5_IJSG_SC_EEEEEEEvNS4_8identityENS4_23SM90_TMA_LOAD_MULTICASTES17_vS18_EENS_8epilogue10collective6detail29Sm90TmaWarpSpecializedAdapterINS1C_15DefaultEpilogueIaSI_SI_NS1B_6thread17LinearCombinationIaLi1EiiLNS1G_9ScaleType4KindE0ELNS_15FloatRoundStyleE2EaEENS1_15EpilogueDefaultEEEEEvvEEEEvNT_6ParamsE --------------------------
	.section	.nv.info._ZN7cutlass13device_kernelINS_4gemm6kernel13GemmUniversalIN4cute5tupleIJiiiiEEENS1_10collective13CollectiveMmaINS1_34MainloopSm90TmaGmmaWarpSpecializedILi28ENS5_IJNS4_1CILi2EEENSA_ILi1EEESC_EEENS1_32KernelTmaWarpSpecializedPingpongEEENS5_IJNSA_ILi64EEESG_SG_EEEaNS5_IJlSC_lEEEaSI_NS4_8TiledMMAINS4_8MMA_AtomIJNS4_4SM904GMMA26MMA_64x64x32_S32S8S8_SS_TNEEEENS4_6LayoutINS5_IJSC_SC_SC_EEENS5_IJNSA_ILi0EEESR_SR_EEEEENS5_IJNS4_10UnderscoreESU_SU_EEEEENS4_13SM90_TMA_LOADENS4_14ComposedLayoutINS4_7SwizzleILi2ELi4ELi3EEENS4_18smem_ptr_flag_bitsILi8EEENSP_INS5_IJNSA_ILi8EEESG_EEENS5_IJSG_SC_EEEEEEEvNS4_8identityENS4_23SM90_TMA_LOAD_MULTICASTES17_vS18_EENS_8epilogue10collective6detail29Sm90TmaWarpSpecializedAdapterINS1C_15DefaultEpilogueIaSI_SI_NS1B_6thread17LinearCombinationIaLi1EiiLNS1G_9ScaleType4KindE0ELNS_15FloatRoundStyleE2EaEENS1_15EpilogueDefaultEEEEEvvEEEEvNT_6ParamsE,"",@"SHT_CUDA_INFO"
	.sectionflags	@""
	.align	4


	//----- nvinfo : EIATTR_CUDA_API_VERSION
	.align		4
        /*0000*/ 	.byte	0x04, 0x37
        /*0002*/ 	.short	(.L_21 - .L_20)
.L_20:
        /*0004*/ 	.word	0x00000082


	//----- nvinfo : EIATTR_KPARAM_INFO
	.align		4
.L_21:
        /*0008*/ 	.byte	0x04, 0x17
        /*000a*/ 	.short	(.L_23 - .L_22)
.L_22:
        /*000c*/ 	.word	0x00000000
        /*0010*/ 	.short	0x0000
        /*0012*/ 	.short	0x0070
        /*0014*/ 	.byte	0x00, 0xf0, 0x01, 0x10


	//----- nvinfo : EIATTR_SPARSE_MMA_MASK
	.align		4
.L_23:
        /*0018*/ 	.byte	0x03, 0x50
        /*001a*/ 	.short	0x0000


	//----- nvinfo : EIATTR_MAXREG_COUNT
	.align		4
        /*001c*/ 	.byte	0x03, 0x1b
        /*001e*/ 	.short	0x00a8


	//----- nvinfo : EIATTR_NUM_BARRIERS
	.align		4
        /*0020*/ 	.byte	0x02, 0x4c
        /*0022*/ 	.byte	0x01
	.zero		1


	//----- nvinfo : EIATTR_EXTERNS
	.align		4
        /*0024*/ 	.byte	0x04, 0x0f
        /*0026*/ 	.short	(.L_25 - .L_24)


	//   ....[0]....
	.align		4
.L_24:
        /*0028*/ 	.word	index@(__assertfail)


	//----- nvinfo : EIATTR_ANNOTATIONS
	.align		4
.L_25:
        /*002c*/ 	.byte	0x04, 0x55
        /*002e*/ 	.short	(.L_27 - .L_26)


	//   ....[0]....
.L_26:
        /*0030*/ 	.word	0x00000001
        /*0034*/ 	.byte	0xe0, 0x10, 0x00, 0x00, 0x01, 0x00, 0x00, 0x00, 0x90, 0x40, 0x00, 0x00, 0x01, 0x00, 0x00, 0x00
        /*0044*/ 	.byte	0x20, 0x4d, 0x00, 0x00


	//----- nvinfo : EIATTR_MERCURY_ISA_VERSION
	.align		4
.L_27:
        /*0048*/ 	.byte	0x03, 0x5f
        /*004a*/ 	.short	0x0101


	//----- nvinfo : EIATTR_INT_WARP_WIDE_INSTR_OFFSETS
	.align		4
        /*004c*/ 	.byte	0x04, 0x31
        /*004e*/ 	.short	(.L_29 - .L_28)


	//   ....[0]....
.L_28:
        /*0050*/ 	.word	0x00000860


	//   ....[1]....
        /*0054*/ 	.word	0x00000890


	//   ....[2]....
        /*0058*/ 	.word	0x000008d0


	//   ....[3]....
        /*005c*/ 	.word	0x00000a00


	//   ....[4]....
        /*0060*/ 	.word	0x00000a10


	//   ....[5]....
        /*0064*/ 	.word	0x00000a20


	//   ....[6]....
        /*0068*/ 	.word	0x00000ac0


	//   ....[7]....
        /*006c*/ 	.word	0x00000b00


	//   ....[8]....
        /*0070*/ 	.word	0x00002150


	//----- nvinfo : EIATTR_COOP_GROUP_MASK_REGIDS
	.align		4
.L_29:
        /*0074*/ 	.byte	0x04, 0x29
        /*0076*/ 	.short	(.L_31 - .L_30)


	//   ....[0]....
.L_30:
        /*0078*/ 	.word	0xffffffff


	//   ....[1]....
        /*007c*/ 	.word	0xffffffff


	//   ....[2]....
        /*0080*/ 	.word	0xffffffff


	//   ....[3]....
        /*0084*/ 	.word	0xffffffff


	//   ....[4]....
        /*0088*/ 	.word	0xffffffff


	//   ....[5]....
        /*008c*/ 	.word	0xffffffff


	//   ....[6]....
        /*0090*/ 	.word	0xffffffff


	//----- nvinfo : EIATTR_COOP_GROUP_INSTR_OFFSETS
	.align		4
.L_31:
        /*0094*/ 	.byte	0x04, 0x28
        /*0096*/ 	.short	(.L_33 - .L_32)


	//   ....[0]....
.L_32:
        /*0098*/ 	.word	0x00000070


	//   ....[1]....
        /*009c*/ 	.word	0x00000080


	//   ....[2]....
        /*00a0*/ 	.word	0x00000140


	//   ....[3]....
        /*00a4*/ 	.word	0x00000620


	//   ....[4]....
        /*00a8*/ 	.word	0x00000660


	//   ....[5]....
        /*00ac*/ 	.word	0x00000a40


	//   ....[6]....
        /*00b0*/ 	.word	0x00000c80


	//----- nvinfo : EIATTR_REG_RECONFIG
	.align		4
.L_33:
        /*00b4*/ 	.byte	0x01, 0x54
	.zero		2


	//----- nvinfo : EIATTR_SYSCALL_OFFSETS
	.align		4
        /*00b8*/ 	.byte	0x04, 0x46
        /*00ba*/ 	.short	(.L_35 - .L_34)


	//   ....[0]....
.L_34:
        /*00bc*/ 	.word	0x00001b80


	//----- nvinfo : EIATTR_MBARRIER_INSTR_OFFSETS
	.align		4
.L_35:
        /*00c0*/ 	.byte	0x04, 0x39
        /*00c2*/ 	.short	(.L_37 - .L_36)


	//   ....[0]....
.L_36:
        /*00c4*/ 	.word	0x00000280
        /*00c8*/ 	.word	0x000000ff
        /*00cc*/ 	.word	0x00000000
        /*00d0*/ 	.short	0x0100
        /*00d2*/ 	.byte	0x08
	.zero		1


	//   ....[1]....
        /*00d4*/ 	.word	0x00000290
        /*00d8*/ 	.word	0x000000ff
        /*00dc*/ 	.word	0x000000e0
        /*00e0*/ 	.short	0x0100
        /*00e2*/ 	.byte	0x08
	.zero		1


	//   ....[2]....
        /*00e4*/ 	.word	0x000002a0
        /*00e8*/ 	.word	0x000000ff
        /*00ec*/ 	.word	0x00000008
        /*00f0*/ 	.short	0x0100
        /*00f2*/ 	.byte	0x08
	.zero		1


	//   ....[3]....
        /*00f4*/ 	.word	0x000002b0
        /*00f8*/ 	.word	0x000000ff
        /*00fc*/ 	.word	0x000000e8
        /*0100*/ 	.short	0x0100
        /*0102*/ 	.byte	0x08
	.zero		1


	//   ....[4]....
        /*0104*/ 	.word	0x000002c0
        /*0108*/ 	.word	0x000000ff
        /*010c*/ 	.word	0x00000010
        /*0110*/ 	.short	0x0100
        /*0112*/ 	.byte	0x08
	.zero		1


	//   ....[5]....
        /*0114*/ 	.word	0x000002d0
        /*0118*/ 	.word	0x000000ff
        /*011c*/ 	.word	0x000000f0
        /*0120*/ 	.short	0x0100
        /*0122*/ 	.byte	0x08
	.zero		1


	//   ....[6]....
        /*0124*/ 	.word	0x000002e0
        /*0128*/ 	.word	0x000000ff
        /*012c*/ 	.word	0x00000018
        /*0130*/ 	.short	0x0100
        /*0132*/ 	.byte	0x08
	.zero		1


	//   ....[7]....
        /*0134*/ 	.word	0x000002f0
        /*0138*/ 	.word	0x000000ff
        /*013c*/ 	.word	0x000000f8
        /*0140*/ 	.short	0x0100
        /*0142*/ 	.byte	0x08
	.zero		1


	//   ....[8]....
        /*0144*/ 	.word	0x00000300
        /*0148*/ 	.word	0x000000ff
        /*014c*/ 	.word	0x00000020
        /*0150*/ 	.short	0x0100
        /*0152*/ 	.byte	0x08
	.zero		1


	//   ....[9]....
        /*0154*/ 	.word	0x00000310
        /*0158*/ 	.word	0x000000ff
        /*015c*/ 	.word	0x00000100
        /*0160*/ 	.short	0x0100
        /*0162*/ 	.byte	0x08
	.zero		1


	//   ....[10]....
        /*0164*/ 	.word	0x00000320
        /*0168*/ 	.word	0x000000ff
        /*016c*/ 	.word	0x00000028
        /*0170*/ 	.short	0x0100
        /*0172*/ 	.byte	0x08
	.zero		1


	//   ....[11]....
        /*0174*/ 	.word	0x00000330
        /*0178*/ 	.word	0x000000ff
        /*017c*/ 	.word	0x00000108
        /*0180*/ 	.short	0x0100
        /*0182*/ 	.byte	0x08
	.zero		1


	//   ....[12]....
        /*0184*/ 	.word	0x00000340
        /*0188*/ 	.word	0x000000ff
        /*018c*/ 	.word	0x00000030
        /*0190*/ 	.short	0x0100
        /*0192*/ 	.byte	0x08
	.zero		1


	//   ....[13]....
        /*0194*/ 	.word	0x00000350
        /*0198*/ 	.word	0x000000ff
        /*019c*/ 	.word	0x00000110
        /*01a0*/ 	.short	0x0100
        /*01a2*/ 	.byte	0x08
	.zero		1


	//   ....[14]....
        /*01a4*/ 	.word	0x00000360
        /*01a8*/ 	.word	0x000000ff
        /*01ac*/ 	.word	0x00000038
        /*01b0*/ 	.short	0x0100
        /*01b2*/ 	.byte	0x08
	.zero		1


	//   ....[15]....
        /*01b4*/ 	.word	0x00000370
        /*01b8*/ 	.word	0x000000ff
        /*01bc*/ 	.word	0x00000118
        /*01c0*/ 	.short	0x0100
        /*01c2*/ 	.byte	0x08
	.zero		1


	//   ....[16]....
        /*01c4*/ 	.word	0x00000380
        /*01c8*/ 	.word	0x000000ff
        /*01cc*/ 	.word	0x00000040
        /*01d0*/ 	.short	0x0100
        /*01d2*/ 	.byte	0x08
	.zero		1


	//   ....[17]....
        /*01d4*/ 	.word	0x00000390
        /*01d8*/ 	.word	0x000000ff
        /*01dc*/ 	.word	0x00000120
        /*01e0*/ 	.short	0x0100
        /*01e2*/ 	.byte	0x08
	.zero		1


	//   ....[18]....
        /*01e4*/ 	.word	0x000003a0
        /*01e8*/ 	.word	0x000000ff
        /*01ec*/ 	.word	0x00000048
        /*01f0*/ 	.short	0x0100
        /*01f2*/ 	.byte	0x08
	.zero		1


	//   ....[19]....
        /*01f4*/ 	.word	0x000003b0
        /*01f8*/ 	.word	0x000000ff
        /*01fc*/ 	.word	0x00000128
        /*0200*/ 	.short	0x0100
        /*0202*/ 	.byte	0x08
	.zero		1


	//   ....[20]....
        /*0204*/ 	.word	0x000003c0
        /*0208*/ 	.word	0x000000ff
        /*020c*/ 	.word	0x00000050
        /*0210*/ 	.short	0x0100
        /*0212*/ 	.byte	0x08
	.zero		1


	//   ....[21]....
        /*0214*/ 	.word	0x000003d0
        /*0218*/ 	.word	0x000000ff
        /*021c*/ 	.word	0x00000130
        /*0220*/ 	.short	0x0100
        /*0222*/ 	.byte	0x08
	.zero		1


	//   ....[22]....
        /*0224*/ 	.word	0x000003e0
        /*0228*/ 	.word	0x000000ff
        /*022c*/ 	.word	0x00000058
        /*0230*/ 	.short	0x0100
        /*0232*/ 	.byte	0x08
	.zero		1


	//   ....[23]....
        /*0234*/ 	.word	0x000003f0
        /*0238*/ 	.word	0x000000ff
        /*023c*/ 	.word	0x00000138
        /*0240*/ 	.short	0x0100
        /*0242*/ 	.byte	0x08
	.zero		1


	//   ....[24]....
        /*0244*/ 	.word	0x00000400
        /*0248*/ 	.word	0x000000ff
        /*024c*/ 	.word	0x00000060
        /*0250*/ 	.short	0x0100
        /*0252*/ 	.byte	0x08
	.zero		1


	//   ....[25]....
        /*0254*/ 	.word	0x00000410
        /*0258*/ 	.word	0x000000ff
        /*025c*/ 	.word	0x00000140
        /*0260*/ 	.short	0x0100
        /*0262*/ 	.byte	0x08
	.zero		1


	//   ....[26]....
        /*0264*/ 	.word	0x00000420
        /*0268*/ 	.word	0x000000ff
        /*026c*/ 	.word	0x00000068
        /*0270*/ 	.short	0x0100
        /*0272*/ 	.byte	0x08
	.zero		1


	//   ....[27]....
        /*0274*/ 	.word	0x00000430
        /*0278*/ 	.word	0x000000ff
        /*027c*/ 	.word	0x00000148
        /*0280*/ 	.short	0x0100
        /*0282*/ 	.byte	0x08
	.zero		1


	//   ....[28]....
        /*0284*/ 	.word	0x00000440
        /*0288*/ 	.word	0x000000ff
        /*028c*/ 	.word	0x00000070
        /*0290*/ 	.short	0x0100
        /*0292*/ 	.byte	0x08
	.zero		1


	//   ....[29]....
        /*0294*/ 	.word	0x00000450
        /*0298*/ 	.word	0x000000ff
        /*029c*/ 	.word	0x00000150
        /*02a0*/ 	.short	0x0100
        /*02a2*/ 	.byte	0x08
	.zero		1


	//   ....[30]....
        /*02a4*/ 	.word	0x00000460
        /*02a8*/ 	.word	0x000000ff
        /*02ac*/ 	.word	0x00000078
        /*02b0*/ 	.short	0x0100
        /*02b2*/ 	.byte	0x08
	.zero		1


	//   ....[31]....
        /*02b4*/ 	.word	0x00000470
        /*02b8*/ 	.word	0x000000ff
        /*02bc*/ 	.word	0x00000158
        /*02c0*/ 	.short	0x0100
        /*02c2*/ 	.byte	0x08
	.zero		1


	//   ....[32]....
        /*02c4*/ 	.word	0x00000480
        /*02c8*/ 	.word	0x000000ff
        /*02cc*/ 	.word	0x00000080
        /*02d0*/ 	.short	0x0100
        /*02d2*/ 	.byte	0x08
	.zero		1


	//   ....[33]....
        /*02d4*/ 	.word	0x00000490
        /*02d8*/ 	.word	0x000000ff
        /*02dc*/ 	.word	0x00000160
        /*02e0*/ 	.short	0x0100
        /*02e2*/ 	.byte	0x08
	.zero		1


	//   ....[34]....
        /*02e4*/ 	.word	0x000004a0
        /*02e8*/ 	.word	0x000000ff
        /*02ec*/ 	.word	0x00000088
        /*02f0*/ 	.short	0x0100
        /*02f2*/ 	.byte	0x08
	.zero		1


	//   ....[35]....
        /*02f4*/ 	.word	0x000004b0
        /*02f8*/ 	.word	0x000000ff
        /*02fc*/ 	.word	0x00000168
        /*0300*/ 	.short	0x0100
        /*0302*/ 	.byte	0x08
	.zero		1


	//   ....[36]....
        /*0304*/ 	.word	0x000004c0
        /*0308*/ 	.word	0x000000ff
        /*030c*/ 	.word	0x00000090
        /*0310*/ 	.short	0x0100
        /*0312*/ 	.byte	0x08
	.zero		1


	//   ....[37]....
        /*0314*/ 	.word	0x000004d0
        /*0318*/ 	.word	0x000000ff
        /*031c*/ 	.word	0x00000170
        /*0320*/ 	.short	0x0100
        /*0322*/ 	.byte	0x08
	.zero		1


	//   ....[38]....
        /*0324*/ 	.word	0x000004e0
        /*0328*/ 	.word	0x000000ff
        /*032c*/ 	.word	0x00000098
        /*0330*/ 	.short	0x0100
        /*0332*/ 	.byte	0x08
	.zero		1


	//   ....[39]....
        /*0334*/ 	.word	0x000004f0
        /*0338*/ 	.word	0x000000ff
        /*033c*/ 	.word	0x00000178
        /*0340*/ 	.short	0x0100
        /*0342*/ 	.byte	0x08
	.zero		1


	//   ....[40]....
        /*0344*/ 	.word	0x00000500
        /*0348*/ 	.word	0x000000ff
        /*034c*/ 	.word	0x000000a0
        /*0350*/ 	.short	0x0100
        /*0352*/ 	.byte	0x08
	.zero		1


	//   ....[41]....
        /*0354*/ 	.word	0x00000510
        /*0358*/ 	.word	0x000000ff
        /*035c*/ 	.word	0x00000180
        /*0360*/ 	.short	0x0100
        /*0362*/ 	.byte	0x08
	.zero		1


	//   ....[42]....
        /*0364*/ 	.word	0x00000520
        /*0368*/ 	.word	0x000000ff
        /*036c*/ 	.word	0x000000a8
        /*0370*/ 	.short	0x0100
        /*0372*/ 	.byte	0x08
	.zero		1


	//   ....[43]....
        /*0374*/ 	.word	0x00000530
        /*0378*/ 	.word	0x000000ff
        /*037c*/ 	.word	0x00000188
        /*0380*/ 	.short	0x0100
        /*0382*/ 	.byte	0x08
	.zero		1


	//   ....[44]....
        /*0384*/ 	.word	0x00000540
        /*0388*/ 	.word	0x000000ff
        /*038c*/ 	.word	0x000000b0
        /*0390*/ 	.short	0x0100
        /*0392*/ 	.byte	0x08
	.zero		1


	//   ....[45]....
        /*0394*/ 	.word	0x00000550
        /*0398*/ 	.word	0x000000ff
        /*039c*/ 	.word	0x00000190
        /*03a0*/ 	.short	0x0100
        /*03a2*/ 	.byte	0x08
	.zero		1


	//   ....[46]....
        /*03a4*/ 	.word	0x00000560
        /*03a8*/ 	.word	0x000000ff
        /*03ac*/ 	.word	0x000000b8
        /*03b0*/ 	.short	0x0100
        /*03b2*/ 	.byte	0x08
	.zero		1


	//   ....[47]....
        /*03b4*/ 	.word	0x00000570
        /*03b8*/ 	.word	0x000000ff
        /*03bc*/ 	.word	0x00000198
        /*03c0*/ 	.short	0x0100
        /*03c2*/ 	.byte	0x08
	.zero		1


	//   ....[48]....
        /*03c4*/ 	.word	0x00000580
        /*03c8*/ 	.word	0x000000ff
        /*03cc*/ 	.word	0x000000c0
        /*03d0*/ 	.short	0x0100
        /*03d2*/ 	.byte	0x08
	.zero		1


	//   ....[49]....
        /*03d4*/ 	.word	0x00000590
        /*03d8*/ 	.word	0x000000ff
        /*03dc*/ 	.word	0x000001a0
        /*03e0*/ 	.short	0x0100
        /*03e2*/ 	.byte	0x08
	.zero		1


	//   ....[50]....
        /*03e4*/ 	.word	0x000005a0
        /*03e8*/ 	.word	0x000000ff
        /*03ec*/ 	.word	0x000000c8
        /*03f0*/ 	.short	0x0100
        /*03f2*/ 	.byte	0x08
	.zero		1


	//   ....[51]....
        /*03f4*/ 	.word	0x000005b0
        /*03f8*/ 	.word	0x000000ff
        /*03fc*/ 	.word	0x000001a8
        /*0400*/ 	.short	0x0100
        /*0402*/ 	.byte	0x08
	.zero		1


	//   ....[52]....
        /*0404*/ 	.word	0x000005c0
        /*0408*/ 	.word	0x000000ff
        /*040c*/ 	.word	0x000000d0
        /*0410*/ 	.short	0x0100
        /*0412*/ 	.byte	0x08
	.zero		1


	//   ....[53]....
        /*0414*/ 	.word	0x000005d0
        /*0418*/ 	.word	0x000000ff
        /*041c*/ 	.word	0x000001b0
        /*0420*/ 	.short	0x0100
        /*0422*/ 	.byte	0x08
	.zero		1


	//   ....[54]....
        /*0424*/ 	.word	0x000005e0
        /*0428*/ 	.word	0x000000ff
        /*042c*/ 	.word	0x000000d8
        /*0430*/ 	.short	0x0100
        /*0432*/ 	.byte	0x08
	.zero		1


	//   ....[55]....
        /*0434*/ 	.word	0x000005f0
        /*0438*/ 	.word	0x000000ff
        /*043c*/ 	.word	0x000001b8
        /*0440*/ 	.short	0x0100
        /*0442*/ 	.byte	0x08
	.zero		1


	//   ....[56]....
        /*0444*/ 	.word	0x00000b30
        /*0448*/ 	.word	0x000000ff
        /*044c*/ 	.word	0x000001f0
        /*0450*/ 	.short	0x0100
        /*0452*/ 	.byte	0x08
	.zero		1


	//   ....[57]....
        /*0454*/ 	.word	0x00000bc0
        /*0458*/ 	.word	0x000000ff
        /*045c*/ 	.word	0x000001f8
        /*0460*/ 	.short	0x0100
        /*0462*/ 	.byte	0x08
	.zero		1


	//   ....[58]....
        /*0464*/ 	.word	0x00000c00
        /*0468*/ 	.word	0x000000ff
        /*046c*/ 	.word	0x000001d0
        /*0470*/ 	.short	0x0100
        /*0472*/ 	.byte	0x09
	.zero		1


	//   ....[59]....
        /*0474*/ 	.word	0x00000c10
        /*0478*/ 	.word	0x000000ff
        /*047c*/ 	.word	0x000001d8
        /*0480*/ 	.short	0x0100
        /*0482*/ 	.byte	0x09
	.zero		1


	//   ....[60]....
        /*0484*/ 	.word	0x00000c20
        /*0488*/ 	.word	0x000000ff
        /*048c*/ 	.word	0x000001e0
        /*0490*/ 	.short	0x0100
        /*0492*/ 	.byte	0x09
	.zero		1


	//   ....[61]....
        /*0494*/ 	.word	0x00000c30
        /*0498*/ 	.word	0x000000ff
        /*049c*/ 	.word	0x000001e8
        /*04a0*/ 	.short	0x0100
        /*04a2*/ 	.byte	0x09
	.zero		1


	//   ....[62]....
        /*04a4*/ 	.word	0x00001a60
        /*04a8*/ 	.word	0x0000003f
        /*04ac*/ 	.word	0x00000000
        /*04b0*/ 	.short	0x010a
        /*04b2*/ 	.byte	0x2a
	.zero		1


	//   ....[63]....
        /*04b4*/ 	.word	0x00001c10
        /*04b8*/ 	.word	0x00000003
        /*04bc*/ 	.word	0x00000000
        /*04c0*/ 	.short	0x010a
        /*04c2*/ 	.byte	0x3f
	.zero		1


	//   ....[64]....
        /*04c4*/ 	.word	0x00001c50
        /*04c8*/ 	.word	0x00000003
        /*04cc*/ 	.word	0x00000000
        /*04d0*/ 	.short	0x010a
        /*04d2*/ 	.byte	0x3f
	.zero		1


	//   ....[65]....
        /*04d4*/ 	.word	0x00001e50
        /*04d8*/ 	.word	0x000000ff
        /*04dc*/ 	.word	0x00000000
        /*04e0*/ 	.short	0x010a
        /*04e2*/ 	.byte	0x04
	.zero		1


	//   ....[66]....
        /*04e4*/ 	.word	0x00001e90
        /*04e8*/ 	.word	0x000000ff
        /*04ec*/ 	.word	0x00000000
        /*04f0*/ 	.short	0x010a
        /*04f2*/ 	.byte	0x04
	.zero		1


	//   ....[67]....
        /*04f4*/ 	.word	0x00001ff0
        /*04f8*/ 	.word	0x00000005
        /*04fc*/ 	.word	0x00000000
        /*0500*/ 	.short	0x0101
        /*0502*/ 	.byte	0x3f
	.zero		1


	//   ....[68]....
        /*0504*/ 	.word	0x000020f0
        /*0508*/ 	.word	0x00000040
        /*050c*/ 	.word	0x00000000
        /*0510*/ 	.short	0x0101
        /*0512*/ 	.byte	0x2f
	.zero		1


	//   ....[69]....
        /*0514*/ 	.word	0x000021f0
        /*0518*/ 	.word	0x00000003
        /*051c*/ 	.word	0x00000000
        /*0520*/ 	.short	0x0101
        /*0522*/ 	.byte	0x3f
	.zero		1


	//   ....[70]....
        /*0524*/ 	.word	0x000022b0
        /*0528*/ 	.word	0x0000003f
        /*052c*/ 	.word	0x00000010
        /*0530*/ 	.short	0x010a
        /*0532*/ 	.byte	0x2a
	.zero		1


	//   ....[71]....
        /*0534*/ 	.word	0x000040b0
        /*0538*/ 	.word	0x00000042
        /*053c*/ 	.word	0x00000000
        /*0540*/ 	.short	0x0101
        /*0542*/ 	.byte	0x2f
	.zero		1


	//   ....[72]....
        /*0544*/ 	.word	0x00004a70
        /*0548*/ 	.word	0x0000000d
        /*054c*/ 	.word	0x000000e0
        /*0550*/ 	.short	0x010a
        /*0552*/ 	.byte	0x3f
	.zero		1


	//   ....[73]....
        /*0554*/ 	.word	0x00004e30
        /*0558*/ 	.word	0x00000002
        /*055c*/ 	.word	0x000001f8
        /*0560*/ 	.short	0x0101
        /*0562*/ 	.byte	0x3f
	.zero		1


	//   ....[74]....
        /*0564*/ 	.word	0x000055c0
        /*0568*/ 	.word	0x00000007
        /*056c*/ 	.word	0x00000000
        /*0570*/ 	.short	0x010a
        /*0572*/ 	.byte	0x3f
	.zero		1


	//   ....[75]....
        /*0574*/ 	.word	0x00005640
        /*0578*/ 	.word	0x00000009
        /*057c*/ 	.word	0x00000000
        /*0580*/ 	.short	0x010a
        /*0582*/ 	.byte	0x3f
	.zero		1


	//   ....[76]....
        /*0584*/ 	.word	0x000056d0
        /*0588*/ 	.word	0x00000006
        /*058c*/ 	.word	0x00000000
        /*0590*/ 	.short	0x010a
        /*0592*/ 	.byte	0x3f
	.zero		1


	//   ....[77]....
        /*0594*/ 	.word	0x00005760
        /*0598*/ 	.word	0x00000009
        /*059c*/ 	.word	0x00000000
        /*05a0*/ 	.short	0x010a
        /*05a2*/ 	.byte	0x3f
	.zero		1


	//   ....[78]....
        /*05a4*/ 	.word	0x000057f0
        /*05a8*/ 	.word	0x00000006
        /*05ac*/ 	.word	0x00000000
        /*05b0*/ 	.short	0x010a
        /*05b2*/ 	.byte	0x3f
	.zero		1


	//   ....[79]....
        /*05b4*/ 	.word	0x00005880
        /*05b8*/ 	.word	0x00000009
        /*05bc*/ 	.word	0x00000000
        /*05c0*/ 	.short	0x010a
        /*05c2*/ 	.byte	0x3f
	.zero		1


	//   ....[80]....
        /*05c4*/ 	.word	0x00005910
        /*05c8*/ 	.word	0x00000006
        /*05cc*/ 	.word	0x00000000
        /*05d0*/ 	.short	0x010a
        /*05d2*/ 	.byte	0x3f
	.zero		1


	//   ....[81]....
        /*05d4*/ 	.word	0x000059a0
        /*05d8*/ 	.word	0x00000009
        /*05dc*/ 	.word	0x00000000
        /*05e0*/ 	.short	0x010a
        /*05e2*/ 	.byte	0x3f
	.zero		1


	//   ....[82]....
        /*05e4*/ 	.word	0x00005a30
        /*05e8*/ 	.word	0x00000006
        /*05ec*/ 	.word	0x00000000
        /*05f0*/ 	.short	0x010a
        /*05f2*/ 	.byte	0x3f
	.zero		1


	//   ....[83]....
        /*05f4*/ 	.word	0x00005ac0
        /*05f8*/ 	.word	0x00000009
        /*05fc*/ 	.word	0x00000000
        /*0600*/ 	.short	0x010a
        /*0602*/ 	.byte	0x3f
	.zero		1


	//   ....[84]....
        /*0604*/ 	.word	0x00005b50
        /*0608*/ 	.word	0x00000006
        /*060c*/ 	.word	0x00000000
        /*0610*/ 	.short	0x010a
        /*0612*/ 	.byte	0x3f
	.zero		1


	//   ....[85]....
        /*0614*/ 	.word	0x00005be0
        /*0618*/ 	.word	0x00000009
        /*061c*/ 	.word	0x00000000
        /*0620*/ 	.short	0x010a
        /*0622*/ 	.byte	0x3f
	.zero		1


	//   ....[86]....
        /*0624*/ 	.word	0x00005c70
        /*0628*/ 	.word	0x00000006
        /*062c*/ 	.word	0x00000000
        /*0630*/ 	.short	0x010a
        /*0632*/ 	.byte	0x3f
	.zero		1


	//   ....[87]....
        /*0634*/ 	.word	0x00005d00
        /*0638*/ 	.word	0x00000009
        /*063c*/ 	.word	0x00000000
        /*0640*/ 	.short	0x010a
        /*0642*/ 	.byte	0x3f
	.zero		1


	//   ....[88]....
        /*0644*/ 	.word	0x00005d90
        /*0648*/ 	.word	0x00000006
        /*064c*/ 	.word	0x00000000
        /*0650*/ 	.short	0x010a
        /*0652*/ 	.byte	0x3f
	.zero		1


	//   ....[89]....
        /*0654*/ 	.word	0x00005e20
        /*0658*/ 	.word	0x00000009
        /*065c*/ 	.word	0x00000000
        /*0660*/ 	.short	0x010a
        /*0662*/ 	.byte	0x3f
	.zero		1


	//   ....[90]....
        /*0664*/ 	.word	0x00005eb0
        /*0668*/ 	.word	0x00000006
        /*066c*/ 	.word	0x00000000
        /*0670*/ 	.short	0x010a
        /*0672*/ 	.byte	0x3f
	.zero		1


	//   ....[91]....
        /*0674*/ 	.word	0x00005f40
        /*0678*/ 	.word	0x00000009
        /*067c*/ 	.word	0x00000000
        /*0680*/ 	.short	0x010a
        /*0682*/ 	.byte	0x3f
	.zero		1


	//   ....[92]....
        /*0684*/ 	.word	0x00005fd0
        /*0688*/ 	.word	0x00000006
        /*068c*/ 	.word	0x00000000
        /*0690*/ 	.short	0x010a
        /*0692*/ 	.byte	0x3f
	.zero		1


	//   ....[93]....
        /*0694*/ 	.word	0x00006060
        /*0698*/ 	.word	0x00000009
        /*069c*/ 	.word	0x00000000
        /*06a0*/ 	.short	0x010a
        /*06a2*/ 	.byte	0x3f
	.zero		1


	//   ....[94]....
        /*06a4*/ 	.word	0x000060f0
        /*06a8*/ 	.word	0x00000006
        /*06ac*/ 	.word	0x00000000
        /*06b0*/ 	.short	0x010a
        /*06b2*/ 	.byte	0x3f
	.zero		1


	//   ....[95]....
        /*06b4*/ 	.word	0x00006180
        /*06b8*/ 	.word	0x00000009
        /*06bc*/ 	.word	0x00000000
        /*06c0*/ 	.short	0x010a
        /*06c2*/ 	.byte	0x3f
	.zero		1


	//   ....[96]....
        /*06c4*/ 	.word	0x00006210
        /*06c8*/ 	.word	0x00000006
        /*06cc*/ 	.word	0x00000000
        /*06d0*/ 	.short	0x010a
        /*06d2*/ 	.byte	0x3f
	.zero		1


	//   ....[97]....
        /*06d4*/ 	.word	0x000062a0
        /*06d8*/ 	.word	0x00000009
        /*06dc*/ 	.word	0x00000000
        /*06e0*/ 	.short	0x010a
        /*06e2*/ 	.byte	0x3f
	.zero		1


	//   ....[98]....
        /*06e4*/ 	.word	0x00006330
        /*06e8*/ 	.word	0x00000006
        /*06ec*/ 	.word	0x00000000
        /*06f0*/ 	.short	0x010a
        /*06f2*/ 	.byte	0x3f
	.zero		1


	//   ....[99]....
        /*06f4*/ 	.word	0x000063c0
        /*06f8*/ 	.word	0x00000009
        /*06fc*/ 	.word	0x00000000
        /*0700*/ 	.short	0x010a
        /*0702*/ 	.byte	0x3f
	.zero		1


	//   ....[100]....
        /*0704*/ 	.word	0x00006450
        /*0708*/ 	.word	0x00000006
        /*070c*/ 	.word	0x00000000
        /*0710*/ 	.short	0x010a
        /*0712*/ 	.byte	0x3f
	.zero		1


	//   ....[101]....
        /*0714*/ 	.word	0x000064e0
        /*0718*/ 	.word	0x00000003
        /*071c*/ 	.word	0x00000000
        /*0720*/ 	.short	0x010a
        /*0722*/ 	.byte	0x3f
	.zero		1


	//   ....[102]....
        /*0724*/ 	.word	0x00006540
        /*0728*/ 	.word	0x00000041
        /*072c*/ 	.word	0x00000000
        /*0730*/ 	.short	0x010a
        /*0732*/ 	.byte	0x3f
	.zero		1


	//   ....[103]....
        /*0734*/ 	.word	0x00006590
        /*0738*/ 	.word	0x00000003
        /*073c*/ 	.word	0x00000000
        /*0740*/ 	.short	0x010a
        /*0742*/ 	.byte	0x3f
	.zero		1


	//   ....[104]....
        /*0744*/ 	.word	0x000065f0
        /*0748*/ 	.word	0x00000005
        /*074c*/ 	.word	0x00000000
        /*0750*/ 	.short	0x010a
        /*0752*/ 	.byte	0x3f
	.zero		1


	//   ....[105]....
        /*0754*/ 	.word	0x00006640
        /*0758*/ 	.word	0x00000041
        /*075c*/ 	.word	0x00000010
        /*0760*/ 	.short	0x010a
        /*0762*/ 	.byte	0x3f
	.zero		1


	//   ....[106]....
        /*0764*/ 	.word	0x00006710
        /*0768*/ 	.word	0x0000000d
        /*076c*/ 	.word	0x000000e0
        /*0770*/ 	.short	0x010a
        /*0772*/ 	.byte	0x3f
	.zero		1


	//   ....[107]....
        /*0774*/ 	.word	0x000067e0
        /*0778*/ 	.word	0x00000007
        /*077c*/ 	.word	0x00000000
        /*0780*/ 	.short	0x010a
        /*0782*/ 	.byte	0x3f
	.zero		1


	//   ....[108]....
        /*0784*/ 	.word	0x00006830
        /*0788*/ 	.word	0x00000009
        /*078c*/ 	.word	0x00000000
        /*0790*/ 	.short	0x010a
        /*0792*/ 	.byte	0x3f
	.zero		1


	//   ....[109]....
        /*0794*/ 	.word	0x00006880
        /*0798*/ 	.word	0x00000006
        /*079c*/ 	.word	0x00000000
        /*07a0*/ 	.short	0x010a
        /*07a2*/ 	.byte	0x3f
	.zero		1


	//   ....[110]....
        /*07a4*/ 	.word	0x000068d0
        /*07a8*/ 	.word	0x00000009
        /*07ac*/ 	.word	0x00000000
        /*07b0*/ 	.short	0x010a
        /*07b2*/ 	.byte	0x3f
	.zero		1


	//   ....[111]....
        /*07b4*/ 	.word	0x00006920
        /*07b8*/ 	.word	0x00000006
        /*07bc*/ 	.word	0x00000000
        /*07c0*/ 	.short	0x010a
        /*07c2*/ 	.byte	0x3f
	.zero		1


	//   ....[112]....
        /*07c4*/ 	.word	0x00006970
        /*07c8*/ 	.word	0x00000009
        /*07cc*/ 	.word	0x00000000
        /*07d0*/ 	.short	0x010a
        /*07d2*/ 	.byte	0x3f
	.zero		1


	//   ....[113]....
        /*07d4*/ 	.word	0x000069c0
        /*07d8*/ 	.word	0x00000006
        /*07dc*/ 	.word	0x00000000
        /*07e0*/ 	.short	0x010a
        /*07e2*/ 	.byte	0x3f
	.zero		1


	//   ....[114]....
        /*07e4*/ 	.word	0x00006a10
        /*07e8*/ 	.word	0x00000009
        /*07ec*/ 	.word	0x00000000
        /*07f0*/ 	.short	0x010a
        /*07f2*/ 	.byte	0x3f
	.zero		1


	//   ....[115]....
        /*07f4*/ 	.word	0x00006a60
        /*07f8*/ 	.word	0x00000006
        /*07fc*/ 	.word	0x00000000
        /*0800*/ 	.short	0x010a
        /*0802*/ 	.byte	0x3f
	.zero		1


	//   ....[116]....
        /*0804*/ 	.word	0x00006ab0
        /*0808*/ 	.word	0x00000009
        /*080c*/ 	.word	0x00000000
        /*0810*/ 	.short	0x010a
        /*0812*/ 	.byte	0x3f
	.zero		1


	//   ....[117]....
        /*0814*/ 	.word	0x00006b00
        /*0818*/ 	.word	0x00000006
        /*081c*/ 	.word	0x00000000
        /*0820*/ 	.short	0x010a
        /*0822*/ 	.byte	0x3f
	.zero		1


	//   ....[118]....
        /*0824*/ 	.word	0x00006b50
        /*0828*/ 	.word	0x00000009
        /*082c*/ 	.word	0x00000000
        /*0830*/ 	.short	0x010a
        /*0832*/ 	.byte	0x3f
	.zero		1


	//   ....[119]....
        /*0834*/ 	.word	0x00006ba0
        /*0838*/ 	.word	0x00000006
        /*083c*/ 	.word	0x00000000
        /*0840*/ 	.short	0x010a
        /*0842*/ 	.byte	0x3f
	.zero		1


	//   ....[120]....
        /*0844*/ 	.word	0x00006bf0
        /*0848*/ 	.word	0x00000009
        /*084c*/ 	.word	0x00000000
        /*0850*/ 	.short	0x010a
        /*0852*/ 	.byte	0x3f
	.zero		1


	//   ....[121]....
        /*0854*/ 	.word	0x00006c40
        /*0858*/ 	.word	0x00000006
        /*085c*/ 	.word	0x00000000
        /*0860*/ 	.short	0x010a
        /*0862*/ 	.byte	0x3f
	.zero		1


	//   ....[122]....
        /*0864*/ 	.word	0x00006c90
        /*0868*/ 	.word	0x00000009
        /*086c*/ 	.word	0x00000000
        /*0870*/ 	.short	0x010a
        /*0872*/ 	.byte	0x3f
	.zero		1


	//   ....[123]....
        /*0874*/ 	.word	0x00006ce0
        /*0878*/ 	.word	0x00000006
        /*087c*/ 	.word	0x00000000
        /*0880*/ 	.short	0x010a
        /*0882*/ 	.byte	0x3f
	.zero		1


	//   ....[124]....
        /*0884*/ 	.word	0x00006d30
        /*0888*/ 	.word	0x00000009
        /*088c*/ 	.word	0x00000000
        /*0890*/ 	.short	0x010a
        /*0892*/ 	.byte	0x3f
	.zero		1


	//   ....[125]....
        /*0894*/ 	.word	0x00006d80
        /*0898*/ 	.word	0x00000006
        /*089c*/ 	.word	0x00000000
        /*08a0*/ 	.short	0x010a
        /*08a2*/ 	.byte	0x3f
	.zero		1


	//   ....[126]....
        /*08a4*/ 	.word	0x00006dd0
        /*08a8*/ 	.word	0x00000009
        /*08ac*/ 	.word	0x00000000
        /*08b0*/ 	.short	0x010a
        /*08b2*/ 	.byte	0x3f
	.zero		1


	//   ....[127]....
        /*08b4*/ 	.word	0x00006e20
        /*08b8*/ 	.word	0x00000006
        /*08bc*/ 	.word	0x00000000
        /*08c0*/ 	.short	0x010a
        /*08c2*/ 	.byte	0x3f
	.zero		1


	//   ....[128]....
        /*08c4*/ 	.word	0x00006e70
        /*08c8*/ 	.word	0x00000009
        /*08cc*/ 	.word	0x00000000
        /*08d0*/ 	.short	0x010a
        /*08d2*/ 	.byte	0x3f
	.zero		1


	//   ....[129]....
        /*08d4*/ 	.word	0x00006ec0
        /*08d8*/ 	.word	0x00000006
        /*08dc*/ 	.word	0x00000000
        /*08e0*/ 	.short	0x010a
        /*08e2*/ 	.byte	0x3f
	.zero		1


	//   ....[130]....
        /*08e4*/ 	.word	0x00006f10
        /*08e8*/ 	.word	0x00000009
        /*08ec*/ 	.word	0x00000000
        /*08f0*/ 	.short	0x010a
        /*08f2*/ 	.byte	0x3f
	.zero		1


	//   ....[131]....
        /*08f4*/ 	.word	0x00006f60
        /*08f8*/ 	.word	0x00000006
        /*08fc*/ 	.word	0x00000000
        /*0900*/ 	.short	0x010a
        /*0902*/ 	.byte	0x3f
	.zero		1


	//   ....[132]....
        /*0904*/ 	.word	0x00006fb0
        /*0908*/ 	.word	0x00000009
        /*090c*/ 	.word	0x00000000
        /*0910*/ 	.short	0x010a
        /*0912*/ 	.byte	0x3f
	.zero		1


	//   ....[133]....
        /*0914*/ 	.word	0x00007000
        /*0918*/ 	.word	0x00000006
        /*091c*/ 	.word	0x00000000
        /*0920*/ 	.short	0x010a
        /*0922*/ 	.byte	0x3f
	.zero		1


	//----- nvinfo : EIATTR_NUM_MBARRIERS
	.align		4
.L_37:
        /*0924*/ 	.byte	0x03, 0x38
        /*0926*/ 	.short	0x003e


	//----- nvinfo : EIATTR_EXIT_INSTR_OFFSETS
	.align		4
        /*0928*/ 	.byte	0x04, 0x1c
        /*092a*/ 	.short	(.L_39 - .L_38)


	//   ....[0]....
.L_38:
        /*092c*/ 	.word	0x00001720


	//   ....[1]....
        /*0930*/ 	.word	0x00001780


	//   ....[2]....
        /*0934*/ 	.word	0x00004740


	//   ....[3]....
        /*0938*/ 	.word	0x00004770


	//   ....[4]....
        /*093c*/ 	.word	0x00006530


	//----- nvinfo : EIATTR_MAX_THREADS
	.align		4
.L_39:
        /*0940*/ 	.byte	0x04, 0x05
        /*0942*/ 	.short	(.L_41 - .L_40)
.L_40:
        /*0944*/ 	.word	0x00000180
        /*0948*/ 	.word	0x00000001
        /*094c*/ 	.word	0x00000001


	//----- nvinfo : EIATTR_CRS_STACK_SIZE
	.align		4
.L_41:
        /*0950*/ 	.byte	0x04, 0x1e
        /*0952*/ 	.short	(.L_43 - .L_42)
.L_42:
        /*0954*/ 	.word	0x00000000


	//----- nvinfo : EIATTR_CBANK_PARAM_SIZE
	.align		4
.L_43:
        /*0958*/ 	.byte	0x03, 0x19
        /*095a*/ 	.short	0x0470


	//----- nvinfo : EIATTR_PARAM_CBANK
	.align		4
        /*095c*/ 	.byte	0x04, 0x0a
        /*095e*/ 	.short	(.L_45 - .L_44)
	.align		4
.L_44:
        /*0960*/ 	.word	index@(.nv.constant0._ZN7cutlass13device_kernelINS_4gemm6kernel13GemmUniversalIN4cute5tupleIJiiiiEEENS1_10collective13CollectiveMmaINS1_34MainloopSm90TmaGmmaWarpSpecializedILi28ENS5_IJNS4_1CILi2EEENSA_ILi1EEESC_EEENS1_32KernelTmaWarpSpecializedPingpongEEENS5_IJNSA_ILi64EEESG_SG_EEEaNS5_IJlSC_lEEEaSI_NS4_8TiledMMAINS4_8MMA_AtomIJNS4_4SM904GMMA26MMA_64x64x32_S32S8S8_SS_TNEEEENS4_6LayoutINS5_IJSC_SC_SC_EEENS5_IJNSA_ILi0EEESR_SR_EEEEENS5_IJNS4_10UnderscoreESU_SU_EEEEENS4_13SM90_TMA_LOADENS4_14ComposedLayoutINS4_7SwizzleILi2ELi4ELi3EEENS4_18smem_ptr_flag_bitsILi8EEENSP_INS5_IJNSA_ILi8EEESG_EEENS5_IJSG_SC_EEEEEEEvNS4_8identityENS4_23SM90_TMA_LOAD_MULTICASTES17_vS18_EENS_8epilogue10collective6detail29Sm90TmaWarpSpecializedAdapterINS1C_15DefaultEpilogueIaSI_SI_NS1B_6thread17LinearCombinationIaLi1EiiLNS1G_9ScaleType4KindE0ELNS_15FloatRoundStyleE2EaEENS1_15EpilogueDefaultEEEEEvvEEEEvNT_6ParamsE)
        /*0964*/ 	.short	0x0210
        /*0966*/ 	.short	0x0470


	//----- nvinfo : EIATTR_SW_WAR
	.align		4
.L_45:
        /*0968*/ 	.byte	0x04, 0x36
        /*096a*/ 	.short	(.L_47 - .L_46)
.L_46:
        /*096c*/ 	.word	0x00000008
.L_47:


//--------------------- .nv.callgraph             --------------------------
	.section	.nv.callgraph,"",@"SHT_CUDA_CALLGRAPH"
	.align	4
	.sectionentsize	8
	.align		4
        /*0000*/ 	.word	0x00000000
	.align		4
        /*0004*/ 	.word	0xffffffff
	.align		4
        /*0008*/ 	.word	index@(_ZN7cutlass13device_kernelINS_4gemm6kernel13GemmUniversalIN4cute5tupleIJiiiiEEENS1_10collective13CollectiveMmaINS1_34MainloopSm90TmaGmmaWarpSpecializedILi28ENS5_IJNS4_1CILi2EEENSA_ILi1EEESC_EEENS1_32KernelTmaWarpSpecializedPingpongEEENS5_IJNSA_ILi64EEESG_SG_EEEaNS5_IJlSC_lEEEaSI_NS4_8TiledMMAINS4_8MMA_AtomIJNS4_4SM904GMMA26MMA_64x64x32_S32S8S8_SS_TNEEEENS4_6LayoutINS5_IJSC_SC_SC_EEENS5_IJNSA_ILi0EEESR_SR_EEEEENS5_IJNS4_10UnderscoreESU_SU_EEEEENS4_13SM90_TMA_LOADENS4_14ComposedLayoutINS4_7SwizzleILi2ELi4ELi3EEENS4_18smem_ptr_flag_bitsILi8EEENSP_INS5_IJNSA_ILi8EEESG_EEENS5_IJSG_SC_EEEEEEEvNS4_8identityENS4_23SM90_TMA_LOAD_MULTICASTES17_vS18_EENS_8epilogue10collective6detail29Sm90TmaWarpSpecializedAdapterINS1C_15DefaultEpilogueIaSI_SI_NS1B_6thread17LinearCombinationIaLi1EiiLNS1G_9ScaleType4KindE0ELNS_15FloatRoundStyleE2EaEENS1_15EpilogueDefaultEEEEEvvEEEEvNT_6ParamsE)
	.align		4
        /*000c*/ 	.word	index@(__assertfail)
	.align		4
        /*0010*/ 	.word	0x00000000
	.align		4
        /*0014*/ 	.word	0xfffffffe
	.align		4
        /*0018*/ 	.word	0x00000000
	.align		4
        /*001c*/ 	.word	0xfffffffd
	.align		4
        /*0020*/ 	.word	0x00000000
	.align		4
        /*0024*/ 	.word	0xfffffffc


//--------------------- .nv.constant4             --------------------------
	.section	.nv.constant4,"a",@progbits
	.align	8
	.align		8
.nv.constant4:
        /*0000*/ 	.dword	__assertfail
	.align		8
        /*0008*/ 	.dword	__unnamed_1
	.align		8
        /*0010*/ 	.dword	_ZN40_INTERNAL_c183057b_4_k_cu_3c0e9281_163364cuda3std3__45__cpo5beginE
	.align		8
        /*0018*/ 	.dword	_ZN40_INTERNAL_c183057b_4_k_cu_3c0e9281_163364cuda3std3__45__cpo3endE
	.align		8
        /*0020*/ 	.dword	_ZN40_INTERNAL_c183057b_4_k_cu_3c0e9281_163364cuda3std3__45__cpo6cbeginE
	.align		8
        /*0028*/ 	.dword	_ZN40_INTERNAL_c183057b_4_k_cu_3c0e9281_163364cuda3std3__45__cpo4cendE
	.align		8
        /*0030*/ 	.dword	_ZN40_INTERNAL_c183057b_4_k_cu_3c0e9281_163364cuda3std3__442_GLOBAL__N__c183057b_4_k_cu_3c0e9281_163366ignoreE
	.align		8
        /*0038*/ 	.dword	_ZN40_INTERNAL_c183057b_4_k_cu_3c0e9281_163364cuda3std3__419piecewise_constructE
	.align		8
        /*0040*/ 	.dword	_ZN40_INTERNAL_c183057b_4_k_cu_3c0e9281_163364cuda3std3__48in_placeE
	.align		8
        /*0048*/ 	.dword	_ZN40_INTERNAL_c183057b_4_k_cu_3c0e9281_163364cuda3std6ranges3__45__cpo4swapE
	.align		8
        /*0050*/ 	.dword	_ZN40_INTERNAL_c183057b_4_k_cu_3c0e9281_163364cuda3std6ranges3__45__cpo9iter_moveE
	.align		8
        /*0058*/ 	.dword	_ZN40_INTERNAL_c183057b_4_k_cu_3c0e9281_163364cute7productE
	.align		8
        /*0060*/ 	.dword	_ZN40_INTERNAL_c183057b_4_k_cu_3c0e9281_163364cute1_E
	.align		8
        /*0068*/ 	.dword	$str$22
	.align		8
        /*0070*/ 	.dword	$str$23


//--------------------- .text._ZN7cutlass13device_kernelINS_4gemm6kernel13GemmUniversalIN4cute5tupleIJiiiiEEENS1_10collective13CollectiveMmaINS1_34MainloopSm90TmaGmmaWarpSpecializedILi28ENS5_IJNS4_1CILi2EEENSA_ILi1EEESC_EEENS1_32KernelTmaWarpSpecializedPingpongEEENS5_IJNSA_ILi64EEESG_SG_EEEaNS5_IJlSC_lEEEaSI_NS4_8TiledMMAINS4_8MMA_AtomIJNS4_4SM904GMMA26MMA_64x64x32_S32S8S8_SS_TNEEEENS4_6LayoutINS5_IJSC_SC_SC_EEENS5_IJNSA_ILi0EEESR_SR_EEEEENS5_IJNS4_10UnderscoreESU_SU_EEEEENS4_13SM90_TMA_LOADENS4_14ComposedLayoutINS4_7SwizzleILi2ELi4ELi3EEENS4_18smem_ptr_flag_bitsILi8EEENSP_INS5_IJNSA_ILi8EEESG_EEENS5_IJSG_SC_EEEEEEEvNS4_8identityENS4_23SM90_TMA_LOAD_MULTICASTES17_vS18_EENS_8epilogue10collective6detail29Sm90TmaWarpSpecializedAdapterINS1C_15DefaultEpilogueIaSI_SI_NS1B_6thread17LinearCombinationIaLi1EiiLNS1G_9ScaleType4KindE0ELNS_15FloatRoundStyleE2EaEENS1_15EpilogueDefaultEEEEEvvEEEEvNT_6ParamsE --------------------------
	.section	.text._ZN7cutlass13device_kernelINS_4gemm6kernel13GemmUniversalIN4cute5tupleIJiiiiEEENS1_10collective13CollectiveMmaINS1_34MainloopSm90TmaGmmaWarpSpecializedILi28ENS5_IJNS4_1CILi2EEENSA_ILi1EEESC_EEENS1_32KernelTmaWarpSpecializedPingpongEEENS5_IJNSA_ILi64EEESG_SG_EEEaNS5_IJlSC_lEEEaSI_NS4_8TiledMMAINS4_8MMA_AtomIJNS4_4SM904GMMA26MMA_64x64x32_S32S8S8_SS_TNEEEENS4_6LayoutINS5_IJSC_SC_SC_EEENS5_IJNSA_ILi0EEESR_SR_EEEEENS5_IJNS4_10UnderscoreESU_SU_EEEEENS4_13SM90_TMA_LOADENS4_14ComposedLayoutINS4_7SwizzleILi2ELi4ELi3EEENS4_18smem_ptr_flag_bitsILi8EEENSP_INS5_IJNSA_ILi8EEESG_EEENS5_IJSG_SC_EEEEEEEvNS4_8identityENS4_23SM90_TMA_LOAD_MULTICASTES17_vS18_EENS_8epilogue10collective6detail29Sm90TmaWarpSpecializedAdapterINS1C_15DefaultEpilogueIaSI_SI_NS1B_6thread17LinearCombinationIaLi1EiiLNS1G_9ScaleType4KindE0ELNS_15FloatRoundStyleE2EaEENS1_15EpilogueDefaultEEEEEvvEEEEvNT_6ParamsE,"ax",@progbits
	.align	128
.text._ZN7cutlass13device_kernelINS_4gemm6kernel13GemmUniversalIN4cute5tupleIJiiiiEEENS1_10collective13CollectiveMmaINS1_34MainloopSm90TmaGmmaWarpSpecializedILi28ENS5_IJNS4_1CILi2EEENSA_ILi1EEESC_EEENS1_32KernelTmaWarpSpecializedPingpongEEENS5_IJNSA_ILi64EEESG_SG_EEEaNS5_IJlSC_lEEEaSI_NS4_8TiledMMAINS4_8MMA_AtomIJNS4_4SM904GMMA26MMA_64x64x32_S32S8S8_SS_TNEEEENS4_6LayoutINS5_IJSC_SC_SC_EEENS5_IJNSA_ILi0EEESR_SR_EEEEENS5_IJNS4_10UnderscoreESU_SU_EEEEENS4_13SM90_TMA_LOADENS4_14ComposedLayoutINS4_7SwizzleILi2ELi4ELi3EEENS4_18smem_ptr_flag_bitsILi8EEENSP_INS5_IJNSA_ILi8EEESG_EEENS5_IJSG_SC_EEEEEEEvNS4_8identityENS4_23SM90_TMA_LOAD_MULTICASTES17_vS18_EENS_8epilogue10collective6detail29Sm90TmaWarpSpecializedAdapterINS1C_15DefaultEpilogueIaSI_SI_NS1B_6thread17LinearCombinationIaLi1EiiLNS1G_9ScaleType4KindE0ELNS_15FloatRoundStyleE2EaEENS1_15EpilogueDefaultEEEEEvvEEEEvNT_6ParamsE:
        .type           _ZN7cutlass13device_kernelINS_4gemm6kernel13GemmUniversalIN4cute5tupleIJiiiiEEENS1_10collective13CollectiveMmaINS1_34MainloopSm90TmaGmmaWarpSpecializedILi28ENS5_IJNS4_1CILi2EEENSA_ILi1EEESC_EEENS1_32KernelTmaWarpSpecializedPingpongEEENS5_IJNSA_ILi64EEESG_SG_EEEaNS5_IJlSC_lEEEaSI_NS4_8TiledMMAINS4_8MMA_AtomIJNS4_4SM904GMMA26MMA_64x64x32_S32S8S8_SS_TNEEEENS4_6LayoutINS5_IJSC_SC_SC_EEENS5_IJNSA_ILi0EEESR_SR_EEEEENS5_IJNS4_10UnderscoreESU_SU_EEEEENS4_13SM90_TMA_LOADENS4_14ComposedLayoutINS4_7SwizzleILi2ELi4ELi3EEENS4_18smem_ptr_flag_bitsILi8EEENSP_INS5_IJNSA_ILi8EEESG_EEENS5_IJSG_SC_EEEEEEEvNS4_8identityENS4_23SM90_TMA_LOAD_MULTICASTES17_vS18_EENS_8epilogue10collective6detail29Sm90TmaWarpSpecializedAdapterINS1C_15DefaultEpilogueIaSI_SI_NS1B_6thread17LinearCombinationIaLi1EiiLNS1G_9ScaleType4KindE0ELNS_15FloatRoundStyleE2EaEENS1_15EpilogueDefaultEEEEEvvEEEEvNT_6ParamsE,@function
        .size           _ZN7cutlass13device_kernelINS_4gemm6kernel13GemmUniversalIN4cute5tupleIJiiiiEEENS1_10collective13CollectiveMmaINS1_34MainloopSm90TmaGmmaWarpSpecializedILi28ENS5_IJNS4_1CILi2EEENSA_ILi1EEESC_EEENS1_32KernelTmaWarpSpecializedPingpongEEENS5_IJNSA_ILi64EEESG_SG_EEEaNS5_IJlSC_lEEEaSI_NS4_8TiledMMAINS4_8MMA_AtomIJNS4_4SM904GMMA26MMA_64x64x32_S32S8S8_SS_TNEEEENS4_6LayoutINS5_IJSC_SC_SC_EEENS5_IJNSA_ILi0EEESR_SR_EEEEENS5_IJNS4_10UnderscoreESU_SU_EEEEENS4_13SM90_TMA_LOADENS4_14ComposedLayoutINS4_7SwizzleILi2ELi4ELi3EEENS4_18smem_ptr_flag_bitsILi8EEENSP_INS5_IJNSA_ILi8EEESG_EEENS5_IJSG_SC_EEEEEEEvNS4_8identityENS4_23SM90_TMA_LOAD_MULTICASTES17_vS18_EENS_8epilogue10collective6detail29Sm90TmaWarpSpecializedAdapterINS1C_15DefaultEpilogueIaSI_SI_NS1B_6thread17LinearCombinationIaLi1EiiLNS1G_9ScaleType4KindE0ELNS_15FloatRoundStyleE2EaEENS1_15EpilogueDefaultEEEEEvvEEEEvNT_6ParamsE,(.L_x_190 - _ZN7cutlass13device_kernelINS_4gemm6kernel13GemmUniversalIN4cute5tupleIJiiiiEEENS1_10collective13CollectiveMmaINS1_34MainloopSm90TmaGmmaWarpSpecializedILi28ENS5_IJNS4_1CILi2EEENSA_ILi1EEESC_EEENS1_32KernelTmaWarpSpecializedPingpongEEENS5_IJNSA_ILi64EEESG_SG_EEEaNS5_IJlSC_lEEEaSI_NS4_8TiledMMAINS4_8MMA_AtomIJNS4_4SM904GMMA26MMA_64x64x32_S32S8S8_SS_TNEEEENS4_6LayoutINS5_IJSC_SC_SC_EEENS5_IJNSA_ILi0EEESR_SR_EEEEENS5_IJNS4_10UnderscoreESU_SU_EEEEENS4_13SM90_TMA_LOADENS4_14ComposedLayoutINS4_7SwizzleILi2ELi4ELi3EEENS4_18smem_ptr_flag_bitsILi8EEENSP_INS5_IJNSA_ILi8EEESG_EEENS5_IJSG_SC_EEEEEEEvNS4_8identityENS4_23SM90_TMA_LOAD_MULTICASTES17_vS18_EENS_8epilogue10collective6detail29Sm90TmaWarpSpecializedAdapterINS1C_15DefaultEpilogueIaSI_SI_NS1B_6thread17LinearCombinationIaLi1EiiLNS1G_9ScaleType4KindE0ELNS_15FloatRoundStyleE2EaEENS1_15EpilogueDefaultEEEEEvvEEEEvNT_6ParamsE)
        .other          _ZN7cutlass13device_kernelINS_4gemm6kernel13GemmUniversalIN4cute5tupleIJiiiiEEENS1_10collective13CollectiveMmaINS1_34MainloopSm90TmaGmmaWarpSpecializedILi28ENS5_IJNS4_1CILi2EEENSA_ILi1EEESC_EEENS1_32KernelTmaWarpSpecializedPingpongEEENS5_IJNSA_ILi64EEESG_SG_EEEaNS5_IJlSC_lEEEaSI_NS4_8TiledMMAINS4_8MMA_AtomIJNS4_4SM904GMMA26MMA_64x64x32_S32S8S8_SS_TNEEEENS4_6LayoutINS5_IJSC_SC_SC_EEENS5_IJNSA_ILi0EEESR_SR_EEEEENS5_IJNS4_10UnderscoreESU_SU_EEEEENS4_13SM90_TMA_LOADENS4_14ComposedLayoutINS4_7SwizzleILi2ELi4ELi3EEENS4_18smem_ptr_flag_bitsILi8EEENSP_INS5_IJNSA_ILi8EEESG_EEENS5_IJSG_SC_EEEEEEEvNS4_8identityENS4_23SM90_TMA_LOAD_MULTICASTES17_vS18_EENS_8epilogue10collective6detail29Sm90TmaWarpSpecializedAdapterINS1C_15DefaultEpilogueIaSI_SI_NS1B_6thread17LinearCombinationIaLi1EiiLNS1G_9ScaleType4KindE0ELNS_15FloatRoundStyleE2EaEENS1_15EpilogueDefaultEEEEEvvEEEEvNT_6ParamsE,@"STO_CUDA_ENTRY STV_DEFAULT"
_ZN7cutlass13device_kernelINS_4gemm6kernel13GemmUniversalIN4cute5tupleIJiiiiEEENS1_10collective13CollectiveMmaINS1_34MainloopSm90TmaGmmaWarpSpecializedILi28ENS5_IJNS4_1CILi2EEENSA_ILi1EEESC_EEENS1_32KernelTmaWarpSpecializedPingpongEEENS5_IJNSA_ILi64EEESG_SG_EEEaNS5_IJlSC_lEEEaSI_NS4_8TiledMMAINS4_8MMA_AtomIJNS4_4SM904GMMA26MMA_64x64x32_S32S8S8_SS_TNEEEENS4_6LayoutINS5_IJSC_SC_SC_EEENS5_IJNSA_ILi0EEESR_SR_EEEEENS5_IJNS4_10UnderscoreESU_SU_EEEEENS4_13SM90_TMA_LOADENS4_14ComposedLayoutINS4_7SwizzleILi2ELi4ELi3EEENS4_18smem_ptr_flag_bitsILi8EEENSP_INS5_IJNSA_ILi8EEESG_EEENS5_IJSG_SC_EEEEEEEvNS4_8identityENS4_23SM90_TMA_LOAD_MULTICASTES17_vS18_EENS_8epilogue10collective6detail29Sm90TmaWarpSpecializedAdapterINS1C_15DefaultEpilogueIaSI_SI_NS1B_6thread17LinearCombinationIaLi1EiiLNS1G_9ScaleType4KindE0ELNS_15FloatRoundStyleE2EaEENS1_15EpilogueDefaultEEEEEvvEEEEvNT_6ParamsE:
[----:B------:R-:W0:Y:S02]  /*0000*/  LDC R1, c[0x0][0x28] ;  /* 0x00000a00ff017b82 */ /* 0x000e240000000800 */
[----:B0-----:R-:W-:Y:S01]  /*0010*/  VIADD R1, R1, 0xfffffff8 ;  /* 0xfffffff801017836 */ /* 0x001fe20000000000 */
[----:B------:R-:W0:Y:S01]  /*0020*/  S2R R4, SR_TID.X ;  /* 0x0000000000047919 */ /* 0x000e220000002100 */
[----:B------:R-:W-:Y:S01]  /*0030*/  ELECT P0, URZ, PT ;  /* 0x00000000003f782f */ /* 0x000fe20003800000 */
[----:B------:R-:W-:Y:S01]  /*0040*/  BSSY B0, `(.L_x_0) ;  /* 0x000000f000007945 */ /* 0x000fe20003800000 */
[--C-:B0-----:R-:W-:Y:S02]  /*0050*/  SHF.R.U32.HI R2, RZ, 0x5, R4.reuse ;  /* 0x00000005ff027819 */ /* 0x101fe40000011604 */
[----:B------:R-:W-:-:S03]  /*0060*/  SHF.R.U32.HI R7, RZ, 0x7, R4 ;  /* 0x00000007ff077819 */ /* 0x000fc60000011604 */
[----:B------:R-:W0:Y:S04]  /*0070*/  SHFL.IDX PT, R5, R2, RZ, 0x1f ;  /* 0x00001fff02057589 */ /* 0x000e2800000e0000 */
[----:B------:R1:W2:Y:S01]  /*0080*/  SHFL.IDX PT, R10, R7, RZ, 0x1f ;  /* 0x00001fff070a7589 */ /* 0x0002a200000e0000 */
[----:B0-----:R-:W-:-:S13]  /*0090*/  ISETP.NE.OR P0, PT, R5, RZ, !P0 ;  /* 0x000000ff0500720c */ /* 0x001fda0004705670 */
[----:B-12---:R-:W-:Y:S05]  /*00a0*/  @P0 BRA `(.L_x_1) ;  /* 0x0000000000200947 */ /* 0x006fea0003800000 */
[----:B------:R-:W-:Y:S02]  /*00b0*/  ULDC.64 UR4, c[0x0][0x198] ;  /* 0x0000660000047ab9 */ /* 0x000fe40000000a00 */
[----:B------:R-:W-:Y:S02]  /*00c0*/  UIADD3 UR6, UP0, UR4, 0xf0, URZ ;  /* 0x000000f004067890 */ /* 0x000fe4000ff1e03f */
[----:B------:R-:W-:Y:S02]  /*00d0*/  UIADD3 UR4, UP1, UR4, 0x1f0, URZ ;  /* 0x000001f004047890 */ /* 0x000fe4000ff3e03f */
[----:B------:R-:W-:Y:S02]  /*00e0*/  UIADD3.X UR7, URZ, UR5, URZ, UP0, !UPT ;  /* 0x000000053f077290 */ /* 0x000fe400087fe43f */
[----:B------:R-:W-:-:S07]  /*00f0*/  UIADD3.X UR5, URZ, UR5, URZ, UP1, !UPT ;  /* 0x000000053f057290 */ /* 0x000fce0008ffe43f */
[----:B------:R0:W-:Y:S02]  /*0100*/  UTMACCTL.PF [UR6] ;  /* 0x00000000060079b9 */ /* 0x0001e40008040000 */
[----:B------:R0:W-:Y:S02]  /*0110*/  UTMACCTL.PF [UR4] ;  /* 0x00000000040079b9 */ /* 0x0001e40008040000 */
[----:B0-----:R-:W-:Y:S01]  /*0120*/  NOP ;  /* 0x0000000000007918 */ /* 0x001fe20000000000 */
.L_x_1:
[----:B------:R-:W-:Y:S05]  /*0130*/  BSYNC B0 ;  /* 0x0000000000007941 */ /* 0x000fea0003800000 */
.L_x_0:
[----:B------:R-:W0:Y:S01]  /*0140*/  SHFL.IDX PT, R8, R2, RZ, 0x1f ;  /* 0x00001fff02087589 */ /* 0x000e2200000e0000 */
[----:B------:R-:W-:-:S04]  /*0150*/  SHF.R.S32.HI R3, RZ, 0x1f, R4 ;  /* 0x0000001fff037819 */ /* 0x000fc80000011404 */
[----:B------:R-:W-:Y:S02]  /*0160*/  LEA.HI R3, R3, R4, RZ, 0x7 ;  /* 0x0000000403037211 */ /* 0x000fe400078f38ff */
[----:B0-----:R-:W-:-:S13]  /*0170*/  ISETP.NE.AND P0, PT, R8, RZ, PT ;  /* 0x000000ff0800720c */ /* 0x001fda0003f05270 */
[----:B------:R-:W-:Y:S05]  /*0180*/  @P0 BRA `(.L_x_2) ;  /* 0x0000000400240947 */ /* 0x000fea0003800000 */
[----:B------:R-:W-:Y:S01]  /*0190*/  ELECT P0, URZ, PT ;  /* 0x00000000003f782f */ /* 0x000fe20003800000 */
[----:B------:R-:W-:-:S12]  /*01a0*/  BSSY B0, `(.L_x_2) ;  /* 0x0000047000007945 */ /* 0x000fd80003800000 */
[----:B------:R-:W-:Y:S05]  /*01b0*/  @!P0 BRA `(.L_x_3) ;  /* 0x0000000400148947 */ /* 0x000fea0003800000 */
[----:B------:R-:W0:Y:S01]  /*01c0*/  S2UR UR8, SR_CgaCtaId ;  /* 0x00000000000879c3 */ /* 0x000e220000008800 */
[----:B------:R-:W-:Y:S01]  /*01d0*/  UMOV UR4, 0x400 ;  /* 0x0000040000047882 */ /* 0x000fe20000000000 */
[----:B------:R-:W-:Y:S01]  /*01e0*/  UMOV UR5, 0x1 ;  /* 0x0000000100057882 */ /* 0x000fe20000000000 */
[----:B------:R-:W-:Y:S02]  /*01f0*/  UMOV UR6, 0x2 ;  /* 0x0000000200067882 */ /* 0x000fe40000000000 */
[----:B------:R-:W-:-:S04]  /*0200*/  UIADD3 UR6, -UR6, 0x100000, URZ ;  /* 0x0010000006067890 */ /* 0x000fc8000fffe13f */
[----:B------:R-:W-:Y:S02]  /*0210*/  USHF.L.U32 UR7, UR6, 0xb, URZ ;  /* 0x0000000b06077899 */ /* 0x000fe4000800063f */
[----:B------:R-:W-:Y:S02]  /*0220*/  USHF.L.U32 UR6, UR6, 0x1, URZ ;  /* 0x0000000106067899 */ /* 0x000fe4000800063f */
[----:B0-----:R-:W-:Y:S02]  /*0230*/  ULEA UR8, UR8, UR4, 0x18 ;  /* 0x0000000408087291 */ /* 0x001fe4000f8ec03f */
[----:B------:R-:W-:-:S04]  /*0240*/  UIADD3 UR4, -UR5, 0x100000, URZ ;  /* 0x0010000005047890 */ /* 0x000fc8000fffe13f */
[----:B------:R-:W-:Y:S02]  /*0250*/  USHF.L.U32 UR5, UR4, 0xb, URZ ;  /* 0x0000000b04057899 */ /* 0x000fe4000800063f */
[----:B------:R-:W-:Y:S01]  /*0260*/  USHF.L.U32 UR4, UR4, 0x1, URZ ;  /* 0x0000000104047899 */ /* 0x000fe2000800063f */
[----:B------:R-:W0:Y:S11]  /*0270*/  FENCE.VIEW.ASYNC.S ;  /* 0x00000000000073c6 */ /* 0x000e360000000000 */
[----:B0-----:R0:W1:Y:S01]  /*0280*/  SYNCS.EXCH.64 URZ, [UR8], UR4 ;  /* 0x00000004083f75b2 */ /* 0x0010620008000100 */
[----:B------:R0:W2:Y:S01]  /*0290*/  SYNCS.EXCH.64 URZ, [UR8+0xe0], UR6 ;  /* 0x0000e006083f75b2 */ /* 0x0000a20008000100 */
[----:B------:R0:W3:Y:S01]  /*02a0*/  SYNCS.EXCH.64 URZ, [UR8+0x8], UR4 ;  /* 0x00000804083f75b2 */ /* 0x0000e20008000100 */
[----:B------:R0:W4:Y:S01]  /*02b0*/  SYNCS.EXCH.64 URZ, [UR8+0xe8], UR6 ;  /* 0x0000e806083f75b2 */ /* 0x0001220008000100 */
[----:B------:R0:W0:Y:S01]  /*02c0*/  SYNCS.EXCH.64 URZ, [UR8+0x10], UR4 ;  /* 0x00001004083f75b2 */ /* 0x0000220008000100 */
        /* <DEDUP_REMOVED lines=51> */
[----:B-1234-:R-:W-:Y:S01]  /*0600*/  NOP ;  /* 0x0000000000007918 */ /* 0x01efe20000000000 */
.L_x_3:
[----:B0-----:R-:W-:Y:S05]  /*0610*/  BSYNC B0 ;  /* 0x0000000000007941 */ /* 0x001fea0003800000 */
.L_x_2:
[----:B------:R-:W0:Y:S01]  /*0620*/  SHFL.IDX PT, R13, R2, RZ, 0x1f ;  /* 0x00001fff020d7589 */ /* 0x000e2200000e0000 */
[----:B------:R-:W1:Y:S01]  /*0630*/  S2UR UR12, SR_CTAID.X ;  /* 0x00000000000c79c3 */ /* 0x000e620000002500 */
[----:B------:R-:W-:Y:S02]  /*0640*/  LOP3.LUT R3, R3, 0xffffff80, RZ, 0xc0, !PT ;  /* 0xffffff8003037812 */ /* 0x000fe400078ec0ff */
[----:B------:R-:W-:Y:S01]  /*0650*/  ELECT P0, URZ, PT ;  /* 0x00000000003f782f */ /* 0x000fe20003800000 */
[----:B------:R2:W3:Y:S01]  /*0660*/  SHFL.IDX PT, R12, R2, RZ, 0x1f ;  /* 0x00001fff020c7589 */ /* 0x0004e200000e0000 */
[----:B------:R-:W-:Y:S01]  /*0670*/  ELECT P1, URZ, PT ;  /* 0x00000000003f782f */ /* 0x000fe20003820000 */
[----:B------:R-:W-:Y:S01]  /*0680*/  NOP ;  /* 0x0000000000007918 */ /* 0x000fe20000000000 */
[----:B------:R-:W-:Y:S01]  /*0690*/  IMAD.IADD R3, R4, 0x1, -R3 ;  /* 0x0000000104037824 */ /* 0x000fe200078e0a03 */
[----:B------:R-:W4:Y:S01]  /*06a0*/  S2R R6, SR_CTAID.Y ;  /* 0x0000000000067919 */ /* 0x000f220000002600 */
[----:B------:R-:W-:Y:S01]  /*06b0*/  ULDC UR4, c[0x0][0x150] ;  /* 0x0000540000047ab9 */ /* 0x000fe20000000800 */
[----:B------:R-:W5:Y:S01]  /*06c0*/  LDC R14, c[0x0][0x144] ;  /* 0x00005100ff0e7b82 */ /* 0x000f620000000800 */
[----:B------:R-:W-:Y:S01]  /*06d0*/  UMOV UR11, 0x80 ;  /* 0x00000080000b7882 */ /* 0x000fe20000000000 */
[----:B------:R-:W-:Y:S01]  /*06e0*/  SHF.R.S32.HI R0, RZ, 0x1f, R3 ;  /* 0x0000001fff007819 */ /* 0x000fe20000011403 */
[----:B------:R-:W-:Y:S01]  /*06f0*/  NOP ;  /* 0x0000000000007918 */ /* 0x000fe20000000000 */
[C---:B------:R-:W-:Y:S01]  /*0700*/  VIADD R35, R10.reuse, 0xffffffff ;  /* 0xffffffff0a237836 */ /* 0x040fe20000000000 */
[----:B------:R-:W-:Y:S01]  /*0710*/  ISETP.NE.AND P4, PT, R10, RZ, PT ;  /* 0x000000ff0a00720c */ /* 0x000fe20003f85270 */
[----:B------:R-:W-:Y:S01]  /*0720*/  IMAD.MOV.U32 R57, RZ, RZ, 0x1 ;  /* 0x00000001ff397424 */ /* 0x000fe200078e00ff */
[----:B------:R-:W-:Y:S01]  /*0730*/  LEA.HI R9, R0, R3, RZ, 0x3 ;  /* 0x0000000300097211 */ /* 0x000fe200078f18ff */
[----:B------:R-:W5:Y:S01]  /*0740*/  LDC R15, c[0x0][0x140] ;  /* 0x00005000ff0f7b82 */ /* 0x000f620000000800 */
[----:B------:R-:W-:-:S02]  /*0750*/  ISETP.GE.U32.AND P6, PT, R35, 0x2, PT ;  /* 0x000000022300780c */ /* 0x000fc40003fc6070 */
[--C-:B------:R-:W-:Y:S02]  /*0760*/  SHF.R.S32.HI R11, RZ, 0x3, R9.reuse ;  /* 0x00000003ff0b7819 */ /* 0x100fe40000011409 */
[----:B--2---:R-:W-:Y:S02]  /*0770*/  SHF.R.S32.HI R2, RZ, 0x1f, R9 ;  /* 0x0000001fff027819 */ /* 0x004fe40000011409 */
[----:B------:R-:W-:Y:S01]  /*0780*/  SHF.R.S32.HI R9, RZ, 0x1f, R8 ;  /* 0x0000001fff097819 */ /* 0x000fe20000011408 */
[----:B------:R-:W2:Y:S01]  /*0790*/  LDC R25, c[0x0][0x148] ;  /* 0x00005200ff197b82 */ /* 0x000ea20000000800 */
[----:B0-----:R-:W-:Y:S02]  /*07a0*/  ISETP.NE.OR P0, PT, R13, RZ, !P0 ;  /* 0x000000ff0d00720c */ /* 0x001fe40004705670 */
[----:B-1----:R-:W-:Y:S02]  /*07b0*/  I2FP.F32.U32 R13, UR12 ;  /* 0x0000000c000d7c45 */ /* 0x002fe40008201000 */
[----:B------:R-:W-:-:S02]  /*07c0*/  LEA.HI R2, R2, R11, RZ, 0x2 ;  /* 0x0000000b02027211 */ /* 0x000fc400078f10ff */
[----:B------:R-:W-:Y:S01]  /*07d0*/  LEA.HI R9, R9, R8, RZ, 0x2 ;  /* 0x0000000809097211 */ /* 0x000fe200078f10ff */
[----:B------:R-:W-:Y:S01]  /*07e0*/  FMUL R13, R13, UR4 ;  /* 0x000000040d0d7c20 */ /* 0x000fe20008400000 */
[----:B---3--:R-:W-:Y:S01]  /*07f0*/  ISETP.NE.OR P1, PT, R12, RZ, !P1 ;  /* 0x000000ff0c00720c */ /* 0x008fe20004f25670 */
[----:B------:R-:W-:Y:S01]  /*0800*/  ULDC UR4, c[0x0][0x154] ;  /* 0x0000550000047ab9 */ /* 0x000fe20000000800 */
[----:B------:R-:W-:Y:S02]  /*0810*/  LOP3.LUT R12, R2, 0xfffffffc, RZ, 0xc0, !PT ;  /* 0xfffffffc020c7812 */ /* 0x000fe400078ec0ff */
[----:B------:R-:W-:Y:S01]  /*0820*/  LOP3.LUT R9, R9, 0x3ffffffc, RZ, 0xc0, !PT ;  /* 0x3ffffffc09097812 */ /* 0x000fe200078ec0ff */
[----:B------:R-:W0:Y:S01]  /*0830*/  F2I.U32.TRUNC.NTZ R13, R13 ;  /* 0x0000000d000d7305 */ /* 0x000e22000020f000 */
[----:B------:R-:W-:Y:S01]  /*0840*/  SHF.R.S32.HI R2, RZ, 0x1f, R5 ;  /* 0x0000001fff027819 */ /* 0x000fe20000011405 */
[----:B------:R-:W-:Y:S01]  /*0850*/  IMAD.IADD R12, R11, 0x1, -R12 ;  /* 0x000000010b0c7824 */ /* 0x000fe200078e0a0c */
[----:B------:R-:W-:Y:S01]  /*0860*/  VOTEU.ALL UP1, P0 ;  /* 0x00000000003f7886 */ /* 0x000fe20000020000 */
[----:B------:R-:W-:Y:S01]  /*0870*/  IMAD.IADD R9, R8, 0x1, -R9 ;  /* 0x0000000108097824 */ /* 0x000fe200078e0a09 */
[----:B------:R-:W-:Y:S01]  /*0880*/  LEA.HI R2, R2, R5, RZ, 0x2 ;  /* 0x0000000502027211 */ /* 0x000fe200078f10ff */
[----:B------:R-:W-:Y:S01]  /*0890*/  VOTEU.ALL UP0, P0 ;  /* 0x00000000003f7886 */ /* 0x000fe20000000000 */
[----:B----4-:R-:W-:Y:S01]  /*08a0*/  I2FP.F32.U32 R8, R6 ;  /* 0x0000000600087245 */ /* 0x010fe20000201000 */
[----:B------:R-:W-:Y:S01]  /*08b0*/  IMAD R9, R9, 0x4, R12 ;  /* 0x0000000409097824 */ /* 0x000fe200078e020c */
[----:B------:R-:W-:Y:S01]  /*08c0*/  LOP3.LUT R2, R2, 0xfffffffc, RZ, 0xc0, !PT ;  /* 0xfffffffc02027812 */ /* 0x000fe200078ec0ff */
[----:B------:R-:W-:Y:S01]  /*08d0*/  VOTEU.ALL UP2, P1 ;  /* 0x00000000003f7886 */ /* 0x000fe20000840000 */
[----:B------:R-:W1:Y:S01]  /*08e0*/  @!UP1 S2UR UR7, SR_CgaCtaId ;  /* 0x00000000000799c3 */ /* 0x000e620000008800 */
[----:B------:R-:W-:Y:S01]  /*08f0*/  FMUL R8, R8, UR4 ;  /* 0x0000000408087c20 */ /* 0x000fe20008400000 */
[----:B------:R-:W-:Y:S01]  /*0900*/  IMAD.SHL.U32 R56, R9, 0x4, RZ ;  /* 0x0000000409387824 */ /* 0x000fe200078e00ff */
[----:B------:R-:W-:Y:S01]  /*0910*/  UMOV UR4, 0x20 ;  /* 0x0000002000047882 */ /* 0x000fe20000000000 */
[----:B------:R-:W-:Y:S01]  /*0920*/  IMAD.IADD R5, R5, 0x1, -R2 ;  /* 0x0000000105057824 */ /* 0x000fe200078e0a02 */
[----:B------:R-:W-:Y:S01]  /*0930*/  LEA.HI R2, R9, R9, RZ, 0x1 ;  /* 0x0000000909027211 */ /* 0x000fe200078f08ff */
[----:B0-----:R-:W-:Y:S01]  /*0940*/  IMAD.MOV R13, RZ, RZ, -R13 ;  /* 0x000000ffff0d7224 */ /* 0x001fe200078e0a0d */
[----:B------:R-:W0:Y:S01]  /*0950*/  F2I.U32.TRUNC.NTZ R8, R8 ;  /* 0x0000000800087305 */ /* 0x000e22000020f000 */
[----:B------:R-:W3:Y:S01]  /*0960*/  @!UP2 S2UR UR10, SR_CgaCtaId ;  /* 0x00000000000aa9c3 */ /* 0x000ee20000008800 */
[----:B------:R-:W-:Y:S01]  /*0970*/  LOP3.LUT R2, R2, 0xfffffffe, RZ, 0xc0, !PT ;  /* 0xfffffffe02027812 */ /* 0x000fe200078ec0ff */
[----:B-----5:R-:W-:Y:S01]  /*0980*/  IMAD R21, R14, R13, UR12 ;  /* 0x0000000c0e157e24 */ /* 0x020fe2000f8e020d */
[----:B------:R-:W-:Y:S01]  /*0990*/  @!UP1 UMOV UR6, 0x400 ;  /* 0x0000040000069882 */ /* 0x000fe20000000000 */
[----:B------:R-:W-:-:S04]  /*09a0*/  @!UP1 UIADD3 UR4, -UR4, 0x100000, URZ ;  /* 0x0010000004049890 */ /* 0x000fc8000fffe13f */
[----:B------:R-:W-:Y:S02]  /*09b0*/  @!UP1 USHF.L.U32 UR5, UR4, 0xb, URZ ;  /* 0x0000000b04059899 */ /* 0x000fe4000800063f */
[----:B------:R-:W-:Y:S01]  /*09c0*/  @!UP1 USHF.L.U32 UR4, UR4, 0x1, URZ ;  /* 0x0000000104049899 */ /* 0x000fe2000800063f */
[C---:B------:R-:W-:Y:S01]  /*09d0*/  LOP3.LUT R56, R9.reuse, 0xc, R56, 0x78, !PT ;  /* 0x0000000c09387812 */ /* 0x040fe200078e7838 */
[----:B------:R-:W-:Y:S01]  /*09e0*/  IMAD.IADD R2, R9, 0x1, -R2 ;  /* 0x0000000109027824 */ /* 0x000fe200078e0a02 */
[----:B------:R-:W-:Y:S01]  /*09f0*/  @!UP2 UMOV UR9, 0x400 ;  /* 0x000004000009a882 */ /* 0x000fe20000000000 */
[----:B------:R-:W-:Y:S01]  /*0a00*/  VOTEU.ALL UP3, P1 ;  /* 0x00000000003f7886 */ /* 0x000fe20000860000 */
[----:B------:R-:W-:Y:S01]  /*0a10*/  VOTEU.ALL UP4, P1 ;  /* 0x00000000003f7886 */ /* 0x000fe20000880000 */
[----:B------:R-:W-:Y:S01]  /*0a20*/  VOTEU.ALL UP5, P1 ;  /* 0x00000000003f7886 */ /* 0x000fe200008a0000 */
[----:B------:R-:W-:Y:S01]  /*0a30*/  ISETP.NE.AND P3, PT, R2, R21, PT ;  /* 0x000000150200720c */ /* 0x000fe20003f65270 */
[----:B------:R4:W4:Y:S01]  /*0a40*/  SHFL.IDX PT, R14, R7, RZ, 0x1f ;  /* 0x00001fff070e7589 */ /* 0x00092200000e0000 */
[----:B------:R-:W-:Y:S01]  /*0a50*/  ISETP.EQ.U32.AND P2, PT, R15, 0x1, PT ;  /* 0x000000010f00780c */ /* 0x000fe20003f42070 */
[----:B0-----:R-:W-:Y:S01]  /*0a60*/  IMAD.MOV R20, RZ, RZ, -R8 ;  /* 0x000000ffff147224 */ /* 0x001fe200078e0a08 */
[----:B-1----:R-:W-:-:S02]  /*0a70*/  @!UP1 ULEA UR8, UR7, UR6, 0x18 ;  /* 0x0000000607089291 */ /* 0x002fc4000f8ec03f */
[----:B------:R-:W-:-:S04]  /*0a80*/  @!UP2 UIADD3 UR6, -UR11, 0x100000, URZ ;  /* 0x001000000b06a890 */ /* 0x000fc8000fffe13f */
[----:B------:R-:W-:Y:S02]  /*0a90*/  @!UP2 USHF.L.U32 UR7, UR6, 0xb, URZ ;  /* 0x0000000b0607a899 */ /* 0x000fe4000800063f */
[----:B------:R-:W-:Y:S01]  /*0aa0*/  @!UP2 USHF.L.U32 UR6, UR6, 0x1, URZ ;  /* 0x000000010606a899 */ /* 0x000fe2000800063f */
[----:B--2---:R-:W-:Y:S01]  /*0ab0*/  IMAD R9, R25, R20, R6 ;  /* 0x0000001419097224 */ /* 0x004fe200078e0206 */
[----:B------:R-:W-:Y:S01]  /*0ac0*/  VOTEU.ALL UP1, P0 ;  /* 0x00000000003f7886 */ /* 0x000fe20000020000 */
[----:B------:R-:W-:Y:S01]  /*0ad0*/  LOP3.LUT P0, RZ, R3, 0x7, RZ, 0xc0, !PT ;  /* 0x0000000703ff7812 */ /* 0x000fe2000780c0ff */
[----:B---3--:R-:W-:Y:S01]  /*0ae0*/  @!UP2 ULEA UR9, UR10, UR9, 0x18 ;  /* 0x000000090a09a291 */ /* 0x008fe2000f8ec03f */
[----:B------:R-:W-:Y:S01]  /*0af0*/  @P3 LEA.HI R2, R56, R56, RZ, 0x1 ;  /* 0x0000003838023211 */ /* 0x000fe200078f08ff */
[----:B------:R-:W-:Y:S01]  /*0b00*/  VOTEU.ALL UP2, P1 ;  /* 0x00000000003f7886 */ /* 0x000fe20000840000 */
[----:B------:R-:W-:Y:S01]  /*0b10*/  ISETP.NE.AND P1, PT, R5, 0x3, PT ;  /* 0x000000030500780c */ /* 0x000fe20003f25270 */
[----:B------:R-:W0:Y:S02]  /*0b20*/  FENCE.VIEW.ASYNC.S ;  /* 0x00000000000073c6 */ /* 0x000e240000000000 */
[----:B0-----:R0:W1:Y:S01]  /*0b30*/  @!UP0 SYNCS.EXCH.64 URZ, [UR8+0x1f0], UR4 ;  /* 0x0001f004083f85b2 */ /* 0x0010620008000100 */
[----:B------:R-:W-:-:S02]  /*0b40*/  @P3 SHF.R.S32.HI R2, RZ, 0x1, R2 ;  /* 0x00000001ff023819 */ /* 0x000fc40000011402 */
[----:B------:R-:W-:Y:S02]  /*0b50*/  ISETP.EQ.OR P1, PT, R5, RZ, !P1 ;  /* 0x000000ff0500720c */ /* 0x000fe40004f22670 */
[----:B------:R-:W-:Y:S02]  /*0b60*/  @P3 ISETP.NE.AND P5, PT, R2, R9, PT ;  /* 0x000000090200320c */ /* 0x000fe40003fa5270 */
[----:B------:R-:W-:Y:S02]  /*0b70*/  ISETP.LT.U32.AND P0, PT, R56, 0x2, !P0 ;  /* 0x000000023800780c */ /* 0x000fe40004701070 */
[----:B------:R-:W-:Y:S02]  /*0b80*/  ISETP.EQ.AND P1, PT, R10, RZ, P1 ;  /* 0x000000ff0a00720c */ /* 0x000fe40000f22270 */
[----:B------:R-:W-:Y:S02]  /*0b90*/  SEL R2, RZ, 0x1, !P0 ;  /* 0x00000001ff027807 */ /* 0x000fe40004000000 */
[----:B------:R-:W-:-:S02]  /*0ba0*/  @P3 SEL R57, RZ, 0x1, P5 ;  /* 0x00000001ff393807 */ /* 0x000fc40002800000 */
[----:B------:R-:W-:Y:S01]  /*0bb0*/  SEL R16, RZ, 0x1, !P1 ;  /* 0x00000001ff107807 */ /* 0x000fe20004800000 */
[----:B------:R0:W2:Y:S01]  /*0bc0*/  @!UP1 SYNCS.EXCH.64 URZ, [UR8+0x1f8], UR4 ;  /* 0x0001f804083f95b2 */ /* 0x0000a20008000100 */
[----:B------:R-:W-:Y:S01]  /*0bd0*/  NOP ;  /* 0x0000000000007918 */ /* 0x000fe20000000000 */
[----:B------:R-:W-:Y:S02]  /*0be0*/  LOP3.LUT R57, R57, R2, RZ, 0xc0, !PT ;  /* 0x0000000239397212 */ /* 0x000fe400078ec0ff */
[----:B------:R-:W-:Y:S01]  /*0bf0*/  SEL R16, R16, 0x2, P6 ;  /* 0x0000000210107807 */ /* 0x000fe20003000000 */
[----:B------:R0:W3:Y:S01]  /*0c00*/  @!UP2 SYNCS.EXCH.64 URZ, [UR9+0x1d0], UR6 ;  /* 0x0001d006093fa5b2 */ /* 0x0000e20008000100 */
[----:B------:R0:W0:Y:S01]  /*0c10*/  @!UP3 SYNCS.EXCH.64 URZ, [UR9+0x1d8], UR6 ;  /* 0x0001d806093fb5b2 */ /* 0x0000220008000100 */
[----:B------:R0:W0:Y:S01]  /*0c20*/  @!UP4 SYNCS.EXCH.64 URZ, [UR9+0x1e0], UR6 ;  /* 0x0001e006093fc5b2 */ /* 0x0000220008000100 */
[----:B------:R0:W0:Y:S01]  /*0c30*/  @!UP5 SYNCS.EXCH.64 URZ, [UR9+0x1e8], UR6 ;  /* 0x0001e806093fd5b2 */ /* 0x0000220008000100 */
[----:B------:R-:W-:Y:S01]  /*0c40*/  NOP ;  /* 0x0000000000007918 */ /* 0x000fe20000000000 */
[----:B-1--4-:R-:W-:Y:S05]  /*0c50*/  @!P2 BRA `(.L_x_4) ;  /* 0x000000000008a947 */ /* 0x012fea0003800000 */
[----:B0-23--:R-:W-:Y:S01]  /*0c60*/  UCGABAR_ARV ;  /* 0x00000000000079c7 */ /* 0x00dfe20008000000 */
[----:B------:R-:W-:Y:S05]  /*0c70*/  BRA `(.L_x_5) ;  /* 0x0000000000047947 */ /* 0x000fea0003800000 */
.L_x_4:
[----:B0-23--:R-:W-:Y:S01]  /*0c80*/  NOP ;  /* 0x0000000000007918 */ /* 0x00dfe20000000000 */
.L_x_5:
[----:B------:R-:W-:Y:S01]  /*0c90*/  ULDC.64 UR4, c[0x0][0x598] ;  /* 0x0001660000047ab9 */ /* 0x000fe20000000a00 */
[----:B------:R-:W-:Y:S01]  /*0ca0*/  ULDC.64 UR36, c[0x0][0x208] ;  /* 0x0000820000247ab9 */ /* 0x000fe20000000a00 */
[----:B------:R-:W-:-:S04]  /*0cb0*/  ISETP.NE.U32.AND P0, PT, RZ, UR4, PT ;  /* 0x00000004ff007c0c */ /* 0x000fc8000bf05070 */
[----:B------:R-:W-:-:S13]  /*0cc0*/  ISETP.NE.AND.EX P0, PT, RZ, UR5, PT, P0 ;  /* 0x00000005ff007c0c */ /* 0x000fda000bf05300 */
[----:B------:R-:W-:Y:S05]  /*0cd0*/  @!P0 BRA `(.L_x_6) ;  /* 0x00000000001c8947 */ /* 0x000fea0003800000 */
[----:B------:R-:W0:Y:S02]  /*0ce0*/  LDC.64 R8, c[0x0][0x598] ;  /* 0x00016600ff087b82 */ /* 0x000e240000000a00 */
[----:B0-----:R-:W2:Y:S02]  /*0cf0*/  LDG.E.64 R8, desc[UR36][R8.64] ;  /* 0x0000002408087981 */ /* 0x001ea4000c1e1b00 */
[----:B--2---:R-:W-:-:S04]  /*0d00*/  ISETP.NE.U32.AND P0, PT, R8, RZ, PT ;  /* 0x000000ff0800720c */ /* 0x004fc80003f05070 */
[----:B------:R-:W-:-:S13]  /*0d10*/  ISETP.NE.AND.EX P0, PT, R9, RZ, PT, P0 ;  /* 0x000000ff0900720c */ /* 0x000fda0003f05300 */
[----:B------:R-:W-:Y:S05]  /*0d20*/  @!P0 BRA `(.L_x_6) ;  /* 0x0000000000088947 */ /* 0x000fea0003800000 */
[----:B------:R0:W5:Y:S01]  /*0d30*/  LD.E R58, desc[UR36][R8.64] ;  /* 0x00000024083a7980 */ /* 0x000162000c101900 */
[----:B------:R-:W-:Y:S05]  /*0d40*/  BRA `(.L_x_7) ;  /* 0x0000000000247947 */ /* 0x000fea0003800000 */
.L_x_6:
[----:B------:R-:W-:Y:S02]  /*0d50*/  ULDC.64 UR4, c[0x0][0x588] ;  /* 0x0001620000047ab9 */ /* 0x000fe40000000a00 */
[----:B------:R-:W-:-:S04]  /*0d60*/  ISETP.NE.U32.AND P0, PT, RZ, UR4, PT ;  /* 0x00000004ff007c0c */ /* 0x000fc8000bf05070 */
[----:B------:R-:W-:-:S13]  /*0d70*/  ISETP.NE.AND.EX P0, PT, RZ, UR5, PT, P0 ;  /* 0x00000005ff007c0c */ /* 0x000fda000bf05300 */
[----:B------:R-:W-:Y:S05]  /*0d80*/  @!P0 BRA `(.L_x_8) ;  /* 0x00000000000c8947 */ /* 0x000fea0003800000 */
[----:B------:R-:W0:Y:S02]  /*0d90*/  LDC.64 R58, c[0x0][0x588] ;  /* 0x00016200ff3a7b82 */ /* 0x000e240000000a00 */
[----:B0-----:R1:W5:Y:S01]  /*0da0*/  LDG.E R58, desc[UR36][R58.64] ;  /* 0x000000243a3a7981 */ /* 0x001362000c1e1900 */
[----:B------:R-:W-:Y:S05]  /*0db0*/  BRA `(.L_x_7) ;  /* 0x0000000000087947 */ /* 0x000fea0003800000 */
.L_x_8:
[----:B------:R-:W-:Y:S02]  /*0dc0*/  ULDC UR4, c[0x0][0x580] ;  /* 0x0001600000047ab9 */ /* 0x000fe40000000800 */
[----:B------:R-:W-:-:S07]  /*0dd0*/  IMAD.U32 R58, RZ, RZ, UR4 ;  /* 0x00000004ff3a7e24 */ /* 0x000fce000f8e00ff */
.L_x_7:
[----:B------:R-:W-:Y:S02]  /*0de0*/  ULDC.64 UR4, c[0x0][0x5a0] ;  /* 0x0001680000047ab9 */ /* 0x000fe40000000a00 */
[----:B------:R-:W-:-:S04]  /*0df0*/  ISETP.NE.U32.AND P0, PT, RZ, UR4, PT ;  /* 0x00000004ff007c0c */ /* 0x000fc8000bf05070 */
[----:B------:R-:W-:-:S13]  /*0e00*/  ISETP.NE.AND.EX P0, PT, RZ, UR5, PT, P0 ;  /* 0x00000005ff007c0c */ /* 0x000fda000bf05300 */
[----:B------:R-:W-:Y:S05]  /*0e10*/  @!P0 BRA `(.L_x_9) ;  /* 0x00000000001c8947 */ /* 0x000fea0003800000 */
[----:B0-----:R-:W0:Y:S02]  /*0e20*/  LDC.64 R8, c[0x0][0x5a0] ;  /* 0x00016800ff087b82 */ /* 0x001e240000000a00 */
[----:B0-----:R-:W2:Y:S02]  /*0e30*/  LDG.E.64 R8, desc[UR36][R8.64] ;  /* 0x0000002408087981 */ /* 0x001ea4000c1e1b00 */
[----:B--2---:R-:W-:-:S04]  /*0e40*/  ISETP.NE.U32.AND P0, PT, R8, RZ, PT ;  /* 0x000000ff0800720c */ /* 0x004fc80003f05070 */
[----:B------:R-:W-:-:S13]  /*0e50*/  ISETP.NE.AND.EX P0, PT, R9, RZ, PT, P0 ;  /* 0x000000ff0900720c */ /* 0x000fda0003f05300 */
[----:B------:R-:W-:Y:S05]  /*0e60*/  @!P0 BRA `(.L_x_9) ;  /* 0x0000000000088947 */ /* 0x000fea0003800000 */
[----:B-1----:R0:W5:Y:S01]  /*0e70*/  LD.E R59, desc[UR36][R8.64] ;  /* 0x00000024083b7980 */ /* 0x002162000c101900 */
[----:B------:R-:W-:Y:S05]  /*0e80*/  BRA `(.L_x_10) ;  /* 0x0000000000247947 */ /* 0x000fea0003800000 */
.L_x_9:
[----:B------:R-:W-:Y:S02]  /*0e90*/  ULDC.64 UR4, c[0x0][0x590] ;  /* 0x0001640000047ab9 */ /* 0x000fe40000000a00 */
[----:B------:R-:W-:-:S04]  /*0ea0*/  ISETP.NE.U32.AND P0, PT, RZ, UR4, PT ;  /* 0x00000004ff007c0c */ /* 0x000fc8000bf05070 */
[----:B------:R-:W-:-:S13]  /*0eb0*/  ISETP.NE.AND.EX P0, PT, RZ, UR5, PT, P0 ;  /* 0x00000005ff007c0c */ /* 0x000fda000bf05300 */
[----:B------:R-:W-:Y:S05]  /*0ec0*/  @!P0 BRA `(.L_x_11) ;  /* 0x00000000000c8947 */ /* 0x000fea0003800000 */
[----:B0-----:R-:W1:Y:S02]  /*0ed0*/  LDC.64 R8, c[0x0][0x590] ;  /* 0x00016400ff087b82 */ /* 0x001e640000000a00 */
[----:B-1----:R1:W5:Y:S01]  /*0ee0*/  LDG.E R59, desc[UR36][R8.64] ;  /* 0x00000024083b7981 */ /* 0x002362000c1e1900 */
[----:B------:R-:W-:Y:S05]  /*0ef0*/  BRA `(.L_x_10) ;  /* 0x0000000000087947 */ /* 0x000fea0003800000 */
.L_x_11:
[----:B------:R-:W-:Y:S02]  /*0f00*/  ULDC UR4, c[0x0][0x584] ;  /* 0x0001610000047ab9 */ /* 0x000fe40000000800 */
[----:B-1----:R-:W-:-:S07]  /*0f10*/  IMAD.U32 R59, RZ, RZ, UR4 ;  /* 0x00000004ff3b7e24 */ /* 0x002fce000f8e00ff */
.L_x_10:
[----:B------:R-:W2:Y:S01]  /*0f20*/  LDC R2, c[0x0][0x65c] ;  /* 0x00019700ff027b82 */ /* 0x000ea20000000800 */
[----:B------:R-:W-:Y:S01]  /*0f30*/  ULDC UR6, c[0x0][0x28c] ;  /* 0x0000a30000067ab9 */ /* 0x000fe20000000800 */
[----:B------:R-:W-:Y:S01]  /*0f40*/  ISETP.NE.AND P0, PT, R10, 0x2, PT ;  /* 0x000000020a00780c */ /* 0x000fe20003f05270 */
[----:B------:R-:W-:Y:S01]  /*0f50*/  UIADD3 UR6, UR6, 0x3f, URZ ;  /* 0x0000003f06067890 */ /* 0x000fe2000fffe03f */
[----:B01----:R-:W-:Y:S01]  /*0f60*/  IMAD.U32 R8, RZ, RZ, UR12 ;  /* 0x0000000cff087e24 */ /* 0x003fe2000f8e00ff */
[----:B------:R-:W-:Y:S01]  /*0f70*/  UMOV UR39, URZ ;  /* 0x0000003f00277c82 */ /* 0x000fe20008000000 */
[----:B------:R-:W-:Y:S01]  /*0f80*/  IMAD.MOV.U32 R9, RZ, RZ, RZ ;  /* 0x000000ffff097224 */ /* 0x000fe200078e00ff */
[----:B------:R-:W-:Y:S01]  /*0f90*/  USHF.R.S32.HI UR7, URZ, 0x1f, UR6 ;  /* 0x0000001f3f077899 */ /* 0x000fe20008011406 */
[----:B------:R-:W-:Y:S01]  /*0fa0*/  UMOV UR38, URZ ;  /* 0x0000003f00267c82 */ /* 0x000fe20008000000 */
[----:B------:R-:W-:Y:S02]  /*0fb0*/  ULDC.64 UR8, c[0x0][0x650] ;  /* 0x0001940000087ab9 */ /* 0x000fe40000000a00 */
[----:B------:R-:W-:-:S04]  /*0fc0*/  ULEA.HI UR7, UR7, UR6, URZ, 0x6 ;  /* 0x0000000607077291 */ /* 0x000fc8000f8f303f */
[----:B------:R-:W-:Y:S01]  /*0fd0*/  USHF.R.S32.HI UR40, URZ, 0x6, UR7 ;  /* 0x000000063f287899 */ /* 0x000fe20008011407 */
[----:B--2---:R-:W-:-:S13]  /*0fe0*/  ISETP.NE.AND P1, PT, R2, 0x1, PT ;  /* 0x000000010200780c */ /* 0x004fda0003f25270 */
[----:B------:R-:W0:Y:S01]  /*0ff0*/  @P1 LDC R19, c[0x0][0x10] ;  /* 0x00000400ff131b82 */ /* 0x000e220000000800 */
[----:B------:R-:W-:Y:S02]  /*1000*/  @P1 IMAD.MOV.U32 R7, RZ, RZ, RZ ;  /* 0x000000ffff071224 */ /* 0x000fe400078e00ff */
[----:B------:R-:W-:-:S05]  /*1010*/  @P1 IMAD.MOV.U32 R17, RZ, RZ, RZ ;  /* 0x000000ffff111224 */ /* 0x000fca00078e00ff */
[----:B------:R-:W1:Y:S01]  /*1020*/  @!P1 LDC R11, c[0x0][0xc] ;  /* 0x00000300ff0b9b82 */ /* 0x000e620000000800 */
[----:B------:R-:W-:Y:S01]  /*1030*/  ULDC UR4, c[0x0][0xc] ;  /* 0x0000030000047ab9 */ /* 0x000fe20000000800 */
[----:B------:R-:W-:Y:S02]  /*1040*/  ULDC UR5, c[0x0][0x10] ;  /* 0x0000040000057ab9 */ /* 0x000fe40000000800 */
[----:B------:R-:W-:-:S04]  /*1050*/  UIMAD.WIDE.U32 UR4, UR4, UR5, URZ ;  /* 0x00000005040472a5 */ /* 0x000fc8000f8e003f */
[----:B------:R-:W2:Y:S01]  /*1060*/  LDC R2, c[0x0][0x14] ;  /* 0x00000500ff027b82 */ /* 0x000ea20000000800 */
[----:B0-----:R-:W-:-:S04]  /*1070*/  @P1 IMAD.WIDE.U32 R18, R19, UR12, R6 ;  /* 0x0000000c13121c25 */ /* 0x001fc8000f8e0006 */
[----:B------:R-:W-:Y:S02]  /*1080*/  @P1 IMAD.IADD R17, R19, 0x1, R17 ;  /* 0x0000000113111824 */ /* 0x000fe400078e0211 */
[----:B-1----:R-:W-:-:S04]  /*1090*/  @!P1 IMAD.WIDE.U32 R8, R6, R11, R8 ;  /* 0x0000000b06089225 */ /* 0x002fc800078e0008 */
[----:B------:R-:W-:Y:S02]  /*10a0*/  @!P1 IMAD.MOV.U32 R18, RZ, RZ, R8 ;  /* 0x000000ffff129224 */ /* 0x000fe400078e0008 */
[----:B------:R-:W-:Y:S02]  /*10b0*/  @!P1 IMAD.MOV.U32 R17, RZ, RZ, R9 ;  /* 0x000000ffff119224 */ /* 0x000fe400078e0009 */
[----:B--2---:R-:W-:-:S04]  /*10c0*/  IMAD.WIDE.U32 R12, R2, UR4, RZ ;  /* 0x00000004020c7c25 */ /* 0x004fc8000f8e00ff */
[----:B------:R-:W-:Y:S01]  /*10d0*/  IMAD R23, R2, UR5, RZ ;  /* 0x0000000502177c24 */ /* 0x000fe2000f8e02ff */
[----:B------:R0:W-:Y:S03]  /*10e0*/  STL.64 [R1], R12 ;  /* 0x0000000c01007387 */ /* 0x0001e60000100a00 */
[----:B------:R-:W-:Y:S01]  /*10f0*/  IMAD.IADD R23, R13, 0x1, R23 ;  /* 0x000000010d177824 */ /* 0x000fe200078e0217 */
[----:B------:R-:W-:Y:S06]  /*1100*/  @P0 BRA `(.L_x_12) ;  /* 0x0000000000200947 */ /* 0x000fec0003800000 */
[----:B------:R-:W-:Y:S01]  /*1110*/  UISETP.GE.U32.AND UP0, UPT, UR40, 0x1c, UPT ;  /* 0x0000001c2800788c */ /* 0x000fe2000bf06070 */
[----:B------:R-:W-:Y:S01]  /*1120*/  IADD3 R18, P0, R18, R12, RZ ;  /* 0x0000000c12127210 */ /* 0x000fe20007f1e0ff */
[----:B------:R-:W-:Y:S01]  /*1130*/  USHF.R.U32.HI UR4, URZ, 0x2, UR40 ;  /* 0x000000023f047899 */ /* 0x000fe20008011628 */
[----:B------:R-:W-:-:S03]  /*1140*/  UMOV UR38, URZ ;  /* 0x0000003f00267c82 */ /* 0x000fc60008000000 */
[----:B------:R-:W-:Y:S01]  /*1150*/  UIMAD.WIDE.U32 UR4, UR4, 0x24924925, URZ ;  /* 0x24924925040478a5 */ /* 0x000fe2000f8e003f */
[----:B------:R-:W-:-:S03]  /*1160*/  IMAD.X R17, R23, 0x1, R17, P0 ;  /* 0x0000000117117824 */ /* 0x000fc600000e0611 */
[----:B------:R-:W-:Y:S02]  /*1170*/  UIMAD UR39, UR5, -0x1c, UR40 ;  /* 0xffffffe4052778a4 */ /* 0x000fe4000f8e0228 */
[----:B------:R-:W-:-:S12]  /*1180*/  @UP0 ULOP3.LUT UR38, UR5, 0x1, URZ, 0xc0, !UPT ;  /* 0x0000000105260892 */ /* 0x000fd8000f8ec03f */
.L_x_12:
[----:B------:R-:W-:Y:S01]  /*1190*/  ISETP.GE.U32.AND P0, PT, R18, UR8, PT ;  /* 0x0000000812007c0c */ /* 0x000fe2000bf06070 */
[----:B------:R-:W-:Y:S01]  /*11a0*/  IMAD.MOV.U32 R19, RZ, RZ, -0x1 ;  /* 0xffffffffff137424 */ /* 0x000fe200078e00ff */
[----:B------:R-:W-:Y:S01]  /*11b0*/  PRMT R8, RZ, 0x7610, R8 ;  /* 0x00007610ff087816 */ /* 0x000fe20000000008 */
[----:B------:R-:W-:Y:S01]  /*11c0*/  IMAD.MOV.U32 R22, RZ, RZ, -0x1 ;  /* 0xffffffffff167424 */ /* 0x000fe200078e00ff */
[----:B------:R-:W-:Y:S01]  /*11d0*/  ISETP.GE.U32.AND.EX P0, PT, R17, UR9, PT, P0 ;  /* 0x0000000911007c0c */ /* 0x000fe2000bf06100 */
[----:B------:R-:W-:-:S12]  /*11e0*/  IMAD.MOV.U32 R2, RZ, RZ, -0x1 ;  /* 0xffffffffff027424 */ /* 0x000fd800078e00ff */
[----:B------:R-:W-:Y:S05]  /*11f0*/  @P0 BRA `(.L_x_13) ;  /* 0x00000004002c0947 */ /* 0x000fea0003800000 */
[----:B------:R-:W1:Y:S01]  /*1200*/  LDC.64 R26, c[0x0][0x628] ;  /* 0x00018a00ff1a7b82 */ /* 0x000e620000000a00 */
[----:B------:R-:W-:Y:S02]  /*1210*/  IMAD.MOV.U32 R8, RZ, RZ, R18 ;  /* 0x000000ffff087224 */ /* 0x000fe400078e0012 */
[----:B------:R-:W-:-:S05]  /*1220*/  IMAD.MOV.U32 R9, RZ, RZ, R17 ;  /* 0x000000ffff097224 */ /* 0x000fca00078e0011 */
[----:B------:R-:W2:Y:S08]  /*1230*/  LDC R2, c[0x0][0x630] ;  /* 0x00018c00ff027b82 */ /* 0x000eb00000000800 */
[----:B------:R-:W3:Y:S01]  /*1240*/  LDC.64 R28, c[0x0][0x620] ;  /* 0x00018800ff1c7b82 */ /* 0x000ee20000000a00 */
[----:B-1----:R-:W-:-:S04]  /*1250*/  ISETP.NE.U32.AND P0, PT, R26, RZ, PT ;  /* 0x000000ff1a00720c */ /* 0x002fc80003f05070 */
[----:B------:R-:W-:-:S13]  /*1260*/  ISETP.NE.AND.EX P0, PT, R27, RZ, PT, P0 ;  /* 0x000000ff1b00720c */ /* 0x000fda0003f05300 */
[----:B--23--:R-:W-:Y:S05]  /*1270*/  @!P0 BRA `(.L_x_14) ;  /* 0x0000000000288947 */ /* 0x00cfea0003800000 */
[----:B0-----:R-:W0:Y:S02]  /*1280*/  LDC R13, c[0x0][0x634] ;  /* 0x00018d00ff0d7b82 */ /* 0x001e240000000800 */
[----:B0-----:R-:W-:-:S05]  /*1290*/  IADD3 R13, P0, R18, R13, RZ ;  /* 0x0000000d120d7210 */ /* 0x001fca0007f1e0ff */
[----:B------:R-:W-:-:S04]  /*12a0*/  IMAD.X R15, RZ, RZ, R17, P0 ;  /* 0x000000ffff0f7224 */ /* 0x000fc800000e0611 */
[----:B------:R-:W-:-:S04]  /*12b0*/  IMAD.WIDE.U32 R8, R15, R26, RZ ;  /* 0x0000001a0f087225 */ /* 0x000fc800078e00ff */
[----:B------:R-:W-:-:S04]  /*12c0*/  IMAD.WIDE.U32 R10, P0, R13, R27, R8 ;  /* 0x0000001b0d0a7225 */ /* 0x000fc80007800008 */
[----:B------:R-:W-:-:S04]  /*12d0*/  IMAD.WIDE.U32 R8, R13, R26, RZ ;  /* 0x0000001a0d087225 */ /* 0x000fc800078e00ff */
[----:B------:R-:W-:Y:S01]  /*12e0*/  IMAD.X R13, RZ, RZ, RZ, P0 ;  /* 0x000000ffff0d7224 */ /* 0x000fe200000e06ff */
[----:B------:R-:W-:Y:S01]  /*12f0*/  IADD3 RZ, P0, R9, R10, RZ ;  /* 0x0000000a09ff7210 */ /* 0x000fe20007f1e0ff */
[----:B------:R-:W-:-:S04]  /*1300*/  IMAD.MOV.U32 R12, RZ, RZ, R11 ;  /* 0x000000ffff0c7224 */ /* 0x000fc800078e000b */
[----:B------:R-:W-:-:S08]  /*1310*/  IMAD.WIDE.U32.X R8, R15, R27, R12, P0 ;  /* 0x0000001b0f087225 */ /* 0x000fd000000e040c */
.L_x_14:
[----:B------:R-:W1:Y:S01]  /*1320*/  LDC.64 R32, c[0x0][0x640] ;  /* 0x00019000ff207b82 */ /* 0x000e620000000a00 */
[-C--:B------:R-:W-:Y:S01]  /*1330*/  SHF.R.U64 R30, R8, R2.reuse, R9 ;  /* 0x00000002081e7219 */ /* 0x080fe20000001209 */
[----:B------:R-:W-:Y:S01]  /*1340*/  IMAD.MOV.U32 R19, RZ, RZ, R17 ;  /* 0x000000ffff137224 */ /* 0x000fe200078e0011 */
[----:B------:R-:W-:Y:S01]  /*1350*/  SHF.R.U32.HI R2, RZ, R2, R9 ;  /* 0x00000002ff027219 */ /* 0x000fe20000011609 */
[----:B------:R-:W-:Y:S01]  /*1360*/  IMAD.MOV.U32 R26, RZ, RZ, 0x1 ;  /* 0x00000001ff1a7424 */ /* 0x000fe200078e00ff */
[----:B------:R-:W-:-:S03]  /*1370*/  IADD3 R11, P0, RZ, -R30, RZ ;  /* 0x8000001eff0b7210 */ /* 0x000fc60007f1e0ff */
[----:B------:R-:W2:Y:S02]  /*1380*/  LDC R10, c[0x0][0x618] ;  /* 0x00018600ff0a7b82 */ /* 0x000ea40000000800 */
[----:B------:R-:W-:-:S04]  /*1390*/  IMAD.X R9, RZ, RZ, ~R2, P0 ;  /* 0x000000ffff097224 */ /* 0x000fc800000e0e02 */
[-C--:B------:R-:W-:Y:S02]  /*13a0*/  IMAD R2, R9, R28.reuse, RZ ;  /* 0x0000001c09027224 */ /* 0x080fe400078e02ff */
[----:B0-----:R-:W0:Y:S01]  /*13b0*/  LDC R13, c[0x0][0x608] ;  /* 0x00018200ff0d7b82 */ /* 0x001e220000000800 */
[----:B------:R-:W-:-:S04]  /*13c0*/  IMAD.WIDE.U32 R8, R11, R28, R18 ;  /* 0x0000001c0b087225 */ /* 0x000fc800078e0012 */
[----:B------:R-:W-:Y:S02]  /*13d0*/  IMAD R11, R11, R29, R2 ;  /* 0x0000001d0b0b7224 */ /* 0x000fe400078e0202 */
[----:B------:R-:W-:Y:S01]  /*13e0*/  IMAD.MOV.U32 R2, RZ, RZ, -0x1 ;  /* 0xffffffffff027424 */ /* 0x000fe200078e00ff */
[----:B------:R-:W3:Y:S01]  /*13f0*/  LDC R31, c[0x0][0x658] ;  /* 0x00019600ff1f7b82 */ /* 0x000ee20000000800 */
[----:B------:R-:W-:Y:S01]  /*1400*/  IMAD.IADD R9, R9, 0x1, R11 ;  /* 0x0000000109097824 */ /* 0x000fe200078e020b */
[----:B-1----:R-:W-:-:S04]  /*1410*/  ISETP.NE.U32.AND P0, PT, R32, RZ, PT ;  /* 0x000000ff2000720c */ /* 0x002fc80003f05070 */
[----:B------:R-:W-:Y:S02]  /*1420*/  ISETP.NE.AND.EX P0, PT, R33, RZ, PT, P0 ;  /* 0x000000ff2100720c */ /* 0x000fe40003f05300 */
[----:B------:R-:W1:Y:S01]  /*1430*/  LDC R29, c[0x0][0x600] ;  /* 0x00018000ff1d7b82 */ /* 0x000e620000000800 */
[-CC-:B--2---:R-:W-:Y:S02]  /*1440*/  SHF.R.U64 R27, R8, R10.reuse, R9.reuse ;  /* 0x0000000a081b7219 */ /* 0x184fe40000001209 */
[----:B------:R-:W-:-:S05]  /*1450*/  SHF.R.U32.HI R8, RZ, R10, R9 ;  /* 0x0000000aff087219 */ /* 0x000fca0000011609 */
[----:B------:R-:W2:Y:S01]  /*1460*/  LDC R22, c[0x0][0x648] ;  /* 0x00019200ff167b82 */ /* 0x000ea20000000800 */
[-CC-:B0-----:R-:W-:Y:S02]  /*1470*/  SHF.R.U64 R34, R27, R13.reuse, R8.reuse ;  /* 0x0000000d1b227219 */ /* 0x181fe40000001208 */
[----:B------:R-:W-:-:S05]  /*1480*/  SHF.R.U32.HI R8, RZ, R13, R8 ;  /* 0x0000000dff087219 */ /* 0x000fca0000011608 */
[----:B------:R-:W0:Y:S01]  /*1490*/  LDC R24, c[0x0][0x638] ;  /* 0x00018e00ff187b82 */ /* 0x000e220000000800 */
[-CC-:B---3--:R-:W-:Y:S02]  /*14a0*/  SHF.R.U64 R36, R34, R31.reuse, R8.reuse ;  /* 0x0000001f22247219 */ /* 0x188fe40000001208 */
[-C--:B------:R-:W-:Y:S02]  /*14b0*/  SHF.L.U32 R2, R2, R31.reuse, RZ ;  /* 0x0000001f02027219 */ /* 0x080fe400000006ff */
[----:B------:R-:W-:Y:S01]  /*14c0*/  SHF.R.U32.HI R9, RZ, R31, R8 ;  /* 0x0000001fff097219 */ /* 0x000fe20000011608 */
[----:B------:R-:W-:Y:S01]  /*14d0*/  IMAD.MOV.U32 R8, RZ, RZ, R36 ;  /* 0x000000ffff087224 */ /* 0x000fe200078e0024 */
[----:B------:R-:W-:Y:S01]  /*14e0*/  LOP3.LUT R15, RZ, R2, RZ, 0x33, !PT ;  /* 0x00000002ff0f7212 */ /* 0x000fe200078e33ff */
[----:B------:R-:W3:Y:S01]  /*14f0*/  LDC R28, c[0x0][0x610] ;  /* 0x00018400ff1c7b82 */ /* 0x000ee20000000800 */
[----:B------:R-:W-:Y:S05]  /*1500*/  @!P0 BRA `(.L_x_15) ;  /* 0x0000000000288947 */ /* 0x000fea0003800000 */
[----:B------:R-:W4:Y:S02]  /*1510*/  LDC R13, c[0x0][0x64c] ;  /* 0x00019300ff0d7b82 */ /* 0x000f240000000800 */
[----:B----4-:R-:W-:-:S05]  /*1520*/  IADD3 R13, P0, R36, R13, RZ ;  /* 0x0000000d240d7210 */ /* 0x010fca0007f1e0ff */
        /* <DEDUP_REMOVED lines=8> */
.L_x_15:
[----:B--2---:R-:W-:Y:S01]  /*15b0*/  SHF.R.U64 R7, R8, R22, R9 ;  /* 0x0000001608077219 */ /* 0x004fe20000001209 */
[----:B-1----:R-:W-:Y:S01]  /*15c0*/  VIADD R8, R29, 0xffffffff ;  /* 0xffffffff1d087836 */ /* 0x002fe20000000000 */
[----:B------:R-:W-:Y:S01]  /*15d0*/  SHF.L.U32 R2, R26, R31, RZ ;  /* 0x0000001f1a027219 */ /* 0x000fe200000006ff */
[----:B------:R-:W-:Y:S01]  /*15e0*/  @P1 IMAD R21, R25, R20, R6 ;  /* 0x0000001419151224 */ /* 0x000fe200078e0206 */
[----:B------:R-:W-:Y:S01]  /*15f0*/  LOP3.LUT R15, R34, R15, RZ, 0xc0, !PT ;  /* 0x0000000f220f7212 */ /* 0x000fe200078ec0ff */
[----:B------:R-:W-:Y:S01]  /*1600*/  IMAD.MOV R9, RZ, RZ, -R7 ;  /* 0x000000ffff097224 */ /* 0x000fe200078e0a07 */
[----:B------:R-:W-:-:S03]  /*1610*/  LOP3.LUT R8, R27, R8, RZ, 0xc0, !PT ;  /* 0x000000081b087212 */ /* 0x000fc600078ec0ff */
[----:B------:R-:W-:Y:S02]  /*1620*/  IMAD R6, R2, R7, R15 ;  /* 0x0000000702067224 */ /* 0x000fe400078e020f */
[----:B0-----:R-:W-:Y:S02]  /*1630*/  IMAD R2, R9, R24, R36 ;  /* 0x0000001809027224 */ /* 0x001fe400078e0224 */
[----:B---3--:R-:W-:Y:S02]  /*1640*/  IMAD R19, R6, R28, R21 ;  /* 0x0000001c06137224 */ /* 0x008fe400078e0215 */
[----:B------:R-:W-:Y:S02]  /*1650*/  IMAD R2, R2, R29, R8 ;  /* 0x0000001d02027224 */ /* 0x000fe400078e0208 */
[----:B------:R-:W-:-:S03]  /*1660*/  IMAD.MOV.U32 R6, RZ, RZ, 0x1 ;  /* 0x00000001ff067424 */ /* 0x000fc600078e00ff */
[----:B------:R-:W-:Y:S02]  /*1670*/  SEL R22, R2, R19, !P1 ;  /* 0x0000001302167207 */ /* 0x000fe40004800000 */
[----:B------:R-:W-:Y:S01]  /*1680*/  SEL R19, R19, R2, !P1 ;  /* 0x0000000213137207 */ /* 0x000fe20004800000 */
[----:B------:R-:W-:Y:S01]  /*1690*/  IMAD.MOV.U32 R2, RZ, RZ, R30 ;  /* 0x000000ffff027224 */ /* 0x000fe200078e001e */
[----:B------:R-:W-:-:S07]  /*16a0*/  PRMT R8, R6, 0x7610, R8 ;  /* 0x0000761006087816 */ /* 0x000fce0000000008 */
.L_x_13:
[----:B------:R-:W-:Y:S05]  /*16b0*/  @!P2 BRA `(.L_x_16) ;  /* 0x00000000000ca947 */ /* 0x000fea0003800000 */
[----:B------:R-:W-:Y:S01]  /*16c0*/  UCGABAR_WAIT ;  /* 0x0000000000007dc7 */ /* 0x000fe20008000000 */
[----:B------:R-:W-:Y:S01]  /*16d0*/  CCTL.IVALL ;  /* 0x00000000ff00798f */ /* 0x000fe20002000000 */
[----:B------:R-:W-:Y:S05]  /*16e0*/  BRA `(.L_x_17) ;  /* 0x0000000000047947 */ /* 0x000fea0003800000 */
.L_x_16:
[----:B------:R-:W-:Y:S06]  /*16f0*/  BAR.SYNC.DEFER_BLOCKING 0x0 ;  /* 0x0000000000007b1d */ /* 0x000fec0000010000 */
.L_x_17:
[----:B------:R-:W-:Y:S05]  /*1700*/  @!P4 BRA `(.L_x_18) ;  /* 0x000000300010c947 */ /* 0x000fea0003800000 */
[----:B------:R-:W-:-:S13]  /*1710*/  ISETP.GT.U32.AND P0, PT, R35, 0x1, PT ;  /* 0x000000012300780c */ /* 0x000fda0003f04070 */
[----:B------:R-:W-:Y:S05]  /*1720*/  @P0 EXIT ;  /* 0x000000000000094d */ /* 0x000fea0003800000 */
.L_x_19:
[----:B------:R-:W-:-:S08]  /*1730*/  NOP ;  /* 0x0000000000007918 */ /* 0x000fd00000000000 */
[----:B------:R-:W1:Y:S02]  /*1740*/  USETMAXREG.TRY_ALLOC.CTAPOOL UP0, 0xe8 ;  /* 0x000000e8000079c8 */ /* 0x000e640008000600 */
[----:B-1----:R-:W-:-:S13]  /*1750*/  PLOP3.LUT P0, PT, PT, PT, UP0, 0x80, 0x0 ;  /* 0x000000000000781c */ /* 0x002fda0003f0f008 */
[----:B------:R-:W-:Y:S05]  /*1760*/  @!P0 BRA `(.L_x_19) ;  /* 0xfffffffc00f08947 */ /* 0x000fea000383ffff */
[----:B------:R-:W-:-:S13]  /*1770*/  LOP3.LUT P0, RZ, R8, 0xff, RZ, 0xc0, !PT ;  /* 0x000000ff08ff7812 */ /* 0x000fda000780c0ff */
[----:B------:R-:W-:Y:S05]  /*1780*/  @!P0 EXIT ;  /* 0x000000000000894d */ /* 0x000fea0003800000 */
[----:B------:R-:W1:Y:S01]  /*1790*/  S2UR UR4, SR_CgaCtaId ;  /* 0x00000000000479c3 */ /* 0x000e620000008800 */
[----:B------:R-:W-:Y:S01]  /*17a0*/  VIADD R14, R14, 0xffffffff ;  /* 0xffffffff0e0e7836 */ /* 0x000fe20000000000 */
[CC--:B------:R-:W-:Y:S01]  /*17b0*/  LEA.HI R4, R0.reuse, R3.reuse, RZ, 0x2 ;  /* 0x0000000300047211 */ /* 0x0c0fe200078f10ff */
[----:B------:R-:W-:Y:S01]  /*17c0*/  UMOV UR41, 0x400 ;  /* 0x0000040000297882 */ /* 0x000fe20000000000 */
[----:B------:R-:W-:Y:S01]  /*17d0*/  LEA.HI R0, R0, R3, RZ, 0x5 ;  /* 0x0000000300007211 */ /* 0x000fe200078f28ff */
[----:B------:R-:W-:Y:S01]  /*17e0*/  UISETP.LT.AND UP0, UPT, UR40, 0x1, UPT ;  /* 0x000000012800788c */ /* 0x000fe2000bf01270 */
[----:B------:R-:W-:Y:S01]  /*17f0*/  R2UR UR42, R14 ;  /* 0x000000000e2a72ca */ /* 0x000fe200000e0000 */
[----:B------:R-:W-:Y:S01]  /*1800*/  ULDC UR6, c[0x0][0x284] ;  /* 0x0000a10000067ab9 */ /* 0x000fe20000000800 */
[--C-:B------:R-:W-:Y:S01]  /*1810*/  SHF.R.S32.HI R60, RZ, 0x2, R4.reuse ;  /* 0x00000002ff3c7819 */ /* 0x100fe20000011404 */
[----:B------:R-:W-:Y:S01]  /*1820*/  USEL UR43, UR40, 0x1, UP0 ;  /* 0x00000001282b7887 */ /* 0x000fe20008000000 */
[----:B------:R-:W-:Y:S01]  /*1830*/  SHF.R.S32.HI R5, RZ, 0x1f, R4 ;  /* 0x0000001fff057819 */ /* 0x000fe20000011404 */
[----:B------:R-:W-:Y:S01]  /*1840*/  USHF.L.U32 UR46, UR40, 0x1, URZ ;  /* 0x00000001282e7899 */ /* 0x000fe2000800063f */
[----:B------:R-:W-:Y:S01]  /*1850*/  LOP3.LUT R62, R4, 0xfffffffc, RZ, 0xc0, !PT ;  /* 0xfffffffc043e7812 */ /* 0x000fe200078ec0ff */
[----:B------:R-:W-:Y:S01]  /*1860*/  UIADD3 UR43, -UR43, UR40, URZ ;  /* 0x000000282b2b7290 */ /* 0x000fe2000fffe13f */
[----:B------:R-:W-:-:S02]  /*1870*/  LEA.HI R5, R5, R60, RZ, 0x3 ;  /* 0x0000003c05057211 */ /* 0x000fc400078f18ff */
[----:B------:R-:W-:Y:S01]  /*1880*/  ISETP.NE.AND P0, PT, R14, RZ, PT ;  /* 0x000000ff0e00720c */ /* 0x000fe20003f05270 */
[----:B------:R-:W-:Y:S01]  /*1890*/  IMAD.IADD R62, R3, 0x1, -R62 ;  /* 0x00000001033e7824 */ /* 0x000fe200078e0a3e */
[----:B------:R-:W-:Y:S01]  /*18a0*/  LOP3.LUT R5, R5, 0xfffffff8, RZ, 0xc0, !PT ;  /* 0xfffffff805057812 */ /* 0x000fe200078ec0ff */
[----:B------:R-:W-:Y:S01]  /*18b0*/  USHF.L.U32 UR42, UR42, 0x3, URZ ;  /* 0x000000032a2a7899 */ /* 0x000fe2000800063f */
[----:B------:R-:W-:-:S03]  /*18c0*/  SEL R69, RZ, 0x1, P0 ;  /* 0x00000001ff457807 */ /* 0x000fc60000000000 */
[----:B------:R-:W-:Y:S01]  /*18d0*/  IMAD.IADD R60, R60, 0x1, -R5 ;  /* 0x000000013c3c7824 */ /* 0x000fe200078e0a05 */
[----:B-1----:R-:W-:Y:S01]  /*18e0*/  ULEA UR41, UR4, UR41, 0x18 ;  /* 0x0000002904297291 */ /* 0x002fe2000f8ec03f */
[----:B------:R-:W-:Y:S01]  /*18f0*/  SHF.R.S32.HI R5, RZ, 0x5, R0 ;  /* 0x00000005ff057819 */ /* 0x000fe20000011400 */
[----:B------:R-:W-:Y:S02]  /*1900*/  IMAD.U32 R64, RZ, RZ, UR42 ;  /* 0x0000002aff407e24 */ /* 0x000fe4000f8e00ff */
[----:B------:R-:W-:Y:S01]  /*1910*/  UIADD3 UR47, UR41, 0x1d0, URZ ;  /* 0x000001d0292f7890 */ /* 0x000fe2000fffe03f */
[--C-:B------:R-:W-:Y:S01]  /*1920*/  SHF.R.S32.HI R61, RZ, 0x1f, R60.reuse ;  /* 0x0000001fff3d7819 */ /* 0x100fe2000001143c */
[----:B------:R-:W-:Y:S01]  /*1930*/  UIADD3 UR4, UR41, 0x1c300, URZ ;  /* 0x0001c30029047890 */ /* 0x000fe2000fffe03f */
[C-C-:B------:R-:W-:Y:S01]  /*1940*/  IMAD R67, R5.reuse, -0x10, -R60.reuse ;  /* 0xfffffff005437824 */ /* 0x140fe200078e0a3c */
[----:B------:R-:W-:Y:S01]  /*1950*/  UIADD3 UR5, UR41, 0x300, URZ ;  /* 0x0000030029057890 */ /* 0x000fe2000fffe03f */
[C---:B------:R-:W-:Y:S01]  /*1960*/  LOP3.LUT R66, R64.reuse, 0x8, RZ, 0xc0, !PT ;  /* 0x0000000840427812 */ /* 0x040fe200078ec0ff */
[----:B------:R-:W-:Y:S01]  /*1970*/  USHF.R.U32.HI UR4, URZ, 0x4, UR4 ;  /* 0x000000043f047899 */ /* 0x000fe20008011604 */
[----:B------:R-:W-:Y:S01]  /*1980*/  IMAD.U32 R63, RZ, RZ, UR47 ;  /* 0x0000002fff3f7e24 */ /* 0x000fe2000f8e00ff */
[----:B------:R-:W-:Y:S01]  /*1990*/  USHF.R.U32.HI UR5, URZ, 0x4, UR5 ;  /* 0x000000043f057899 */ /* 0x000fe20008011605 */
[----:B------:R-:W-:Y:S01]  /*19a0*/  IMAD.WIDE R60, R5, 0x10, R60 ;  /* 0x00000010053c7825 */ /* 0x000fe200078e023c */
[----:B------:R-:W-:Y:S01]  /*19b0*/  ULOP3.LUT UR4, UR4, 0x3fff, URZ, 0xc0, !UPT ;  /* 0x00003fff04047892 */ /* 0x000fe2000f8ec03f */
[----:B------:R-:W-:Y:S01]  /*19c0*/  LOP3.LUT R64, R64, 0x8, RZ, 0xc, !PT ;  /* 0x0000000840407812 */ /* 0x000fe200078e0cff */
[----:B------:R-:W-:Y:S01]  /*19d0*/  ULOP3.LUT UR5, UR5, 0x3fff, URZ, 0xc0, !UPT ;  /* 0x00003fff05057892 */ /* 0x000fe2000f8ec03f */
[----:B------:R-:W-:Y:S01]  /*19e0*/  VIADD R65, R63, UR42 ;  /* 0x0000002a3f417c36 */ /* 0x000fe20008000000 */
[----:B------:R-:W-:Y:S01]  /*19f0*/  LOP3.LUT R66, R66, 0x18, RZ, 0x3c, !PT ;  /* 0x0000001842427812 */ /* 0x000fe200078e3cff */
[----:B------:R-:W-:Y:S01]  /*1a00*/  VIADD R67, R67, UR6 ;  /* 0x0000000643437c36 */ /* 0x000fe20008000000 */
[----:B------:R-:W-:-:S02]  /*1a10*/  ULOP3.LUT UR44, UR4, 0x10000, URZ, 0xfc, !UPT ;  /* 0x00010000042c7892 */ /* 0x000fc4000f8efc3f */
[----:B------:R-:W-:-:S12]  /*1a20*/  ULOP3.LUT UR45, UR5, 0x10000, URZ, 0xfc, !UPT ;  /* 0x00010000052d7892 */ /* 0x000fd8000f8efc3f */
.L_x_107:
[----:B------:R-:W-:Y:S01]  /*1a30*/  SHF.L.U32 R0, R69, 0x1f, RZ ;  /* 0x0000001f45007819 */ /* 0x000fe200000006ff */
[----:B------:R-:W-:Y:S02]  /*1a40*/  ULDC UR4, c[0x0][0x28c] ;  /* 0x0000a30000047ab9 */ /* 0x000fe40000000800 */
[----:B------:R-:W-:Y:S01]  /*1a50*/  ISETP.LT.AND P1, PT, RZ, UR4, PT ;  /* 0x00000004ff007c0c */ /* 0x000fe2000bf21270 */
[----:B-1----:R-:W1:Y:S02]  /*1a60*/  SYNCS.PHASECHK.TRANS64.TRYWAIT P0, [R63+UR42], R0 ;  /* 0x000000003f0075a7 */ /* 0x002e64000800016a */
[----:B-1-34-:R-:W-:Y:S10]  /*1a70*/  @!P0 BRA `(.L_x_20) ;  /* 0x0000004800b08947 */ /* 0x01aff40003800000 */
.L_x_153:
[----:B------:R-:W-:Y:S05]  /*1a80*/  @P1 BRA `(.L_x_21) ;  /* 0x0000000000401947 */ /* 0x000fea0003800000 */
[----:B-1----:R-:W-:Y:S01]  /*1a90*/  MOV R0, 0x0 ;  /* 0x0000000000007802 */ /* 0x002fe20000000f00 */
[----:B------:R-:W-:Y:S01]  /*1aa0*/  ULDC.64 UR4, c[0x4][0x68] ;  /* 0x01001a0000047ab9 */ /* 0x000fe20000000a00 */
[----:B------:R-:W-:Y:S01]  /*1ab0*/  ULDC.64 UR6, c[0x4][0x8] ;  /* 0x0100020000067ab9 */ /* 0x000fe20000000a00 */
[----:B------:R-:W-:Y:S01]  /*1ac0*/  IMAD.U32 R4, RZ, RZ, UR4 ;  /* 0x00000004ff047e24 */ /* 0x000fe2000f8e00ff */
[----:B------:R1:W2:Y:S01]  /*1ad0*/  LDC.64 R14, c[0x4][R0] ;  /* 0x01000000000e7b82 */ /* 0x0002a20000000a00 */
[----:B------:R-:W-:Y:S01]  /*1ae0*/  IMAD.U32 R5, RZ, RZ, UR5 ;  /* 0x00000005ff057e24 */ /* 0x000fe2000f8e00ff */
[----:B------:R-:W-:Y:S01]  /*1af0*/  ULDC.64 UR4, c[0x4][0x70] ;  /* 0x01001c0000047ab9 */ /* 0x000fe20000000a00 */
[----:B------:R-:W-:Y:S02]  /*1b00*/  IMAD.U32 R10, RZ, RZ, UR6 ;  /* 0x00000006ff0a7e24 */ /* 0x000fe4000f8e00ff */
[----:B------:R-:W-:Y:S02]  /*1b10*/  IMAD.U32 R6, RZ, RZ, UR4 ;  /* 0x00000004ff067e24 */ /* 0x000fe4000f8e00ff */
[----:B------:R-:W-:-:S02]  /*1b20*/  IMAD.U32 R7, RZ, RZ, UR5 ;  /* 0x00000005ff077e24 */ /* 0x000fc4000f8e00ff */
[----:B------:R-:W-:Y:S02]  /*1b30*/  IMAD.U32 R11, RZ, RZ, UR7 ;  /* 0x00000007ff0b7e24 */ /* 0x000fe4000f8e00ff */
[----:B------:R-:W-:Y:S02]  /*1b40*/  IMAD.MOV.U32 R8, RZ, RZ, 0x1e1 ;  /* 0x000001e1ff087424 */ /* 0x000fe400078e00ff */
[----:B0-----:R-:W-:Y:S02]  /*1b50*/  IMAD.MOV.U32 R12, RZ, RZ, 0x1 ;  /* 0x00000001ff0c7424 */ /* 0x001fe400078e00ff */
[----:B-1----:R-:W-:-:S07]  /*1b60*/  IMAD.MOV.U32 R13, RZ, RZ, RZ ;  /* 0x000000ffff0d7224 */ /* 0x002fce00078e00ff */
[----:B------:R-:W-:-:S07]  /*1b70*/  LEPC R20, `(.L_x_21) ;  /* 0x000000001014794e */ /* 0x000fce0000000000 */
[----:B--2--5:R-:W-:Y:S05]  /*1b80*/  CALL.ABS.NOINC R14 ;  /* 0x000000000e007343 */ /* 0x024fea0003c00000 */
.L_x_21:
[----:B-1----:R-:W-:-:S04]  /*1b90*/  LOP3.LUT R0, R16, 0x1, RZ, 0xfc, !PT ;  /* 0x0000000110007812 */ /* 0x002fc800078efcff */
[----:B------:R-:W-:-:S13]  /*1ba0*/  ISETP.NE.AND P0, PT, R0, 0x3, PT ;  /* 0x000000030000780c */ /* 0x000fda0003f05270 */
[----:B------:R-:W-:Y:S05]  /*1bb0*/  @!P0 BRA `(.L_x_22) ;  /* 0x0000000000048947 */ /* 0x000fea0003800000 */
[----:B------:R-:W-:Y:S01]  /*1bc0*/  BPT.TRAP 0x1 ;  /* 0x000000040000795c */ /* 0x000fe20000300000 */
.L_x_22:
[----:B------:R-:W-:Y:S02]  /*1bd0*/  IMAD.U32 R3, RZ, RZ, UR39 ;  /* 0x00000027ff037e24 */ /* 0x000fe4000f8e00ff */
[----:B------:R-:W-:-:S03]  /*1be0*/  IMAD.U32 R0, RZ, RZ, UR38 ;  /* 0x00000026ff007e24 */ /* 0x000fc6000f8e00ff */
[----:B------:R-:W-:Y:S02]  /*1bf0*/  LEA R3, R3, UR41, 0x3 ;  /* 0x0000002903037c11 */ /* 0x000fe4000f8e18ff */
[----:B------:R-:W-:-:S04]  /*1c00*/  SHF.L.U32 R0, R0, 0x1f, RZ ;  /* 0x0000001f00007819 */ /* 0x000fc800000006ff */
[----:B------:R1:W2:Y:S01]  /*1c10*/  SYNCS.PHASECHK.TRANS64.TRYWAIT P1, [R3+URZ], R0 ;  /* 0x00000000030075a7 */ /* 0x0002a2000802017f */
[----:B------:R-:W-:Y:S05]  /*1c20*/  @!P0 BRA `(.L_x_23) ;  /* 0x0000000000048947 */ /* 0x000fea0003800000 */
[----:B------:R-:W-:Y:S01]  /*1c30*/  BPT.TRAP 0x1 ;  /* 0x000000040000795c */ /* 0x000fe20000300000 */
.L_x_23:
[----:B--2---:R-:W-:Y:S05]  /*1c40*/  @P1 BRA `(.L_x_24) ;  /* 0x0000000000081947 */ /* 0x004fea0003800000 */
[----:B------:R-:W2:Y:S02]  /*1c50*/  SYNCS.PHASECHK.TRANS64.TRYWAIT P1, [R3+URZ], R0 ;  /* 0x00000000030075a7 */ /* 0x000ea4000802017f */
[----:B--2---:R-:W-:Y:S05]  /*1c60*/  @!P1 BRA `(.L_x_25) ;  /* 0x0000004800489947 */ /* 0x004fea0003800000 */
.L_x_24:
[----:B------:R-:W-:Y:S05]  /*1c70*/  WARPSYNC.ALL ;  /* 0x0000000000007948 */ /* 0x000fea0003800000 */
[----:B------:R-:W-:Y:S01]  /*1c80*/  ULEA UR4, UR39, UR45, 0x8 ;  /* 0x0000002d27047291 */ /* 0x000fe2000f8e403f */
[----:B------:R-:W-:Y:S01]  /*1c90*/  WARPGROUP.ARRIVE ;  /* 0x00000000000079c5 */ /* 0x000fe20000000000 */
[----:B------:R-:W-:Y:S01]  /*1ca0*/  ULEA UR6, UR39, UR44, 0x8 ;  /* 0x0000002c27067291 */ /* 0x000fe2000f8e403f */
[----:B-12---:R-:W-:Y:S01]  /*1cb0*/  IMAD.U32 R0, RZ, RZ, UR43 ;  /* 0x0000002bff007e24 */ /* 0x006fe2000f8e00ff */
[----:B------:R-:W-:Y:S01]  /*1cc0*/  UMOV UR5, 0x80000020 ;  /* 0x8000002000057882 */ /* 0x000fe20000000000 */
[----:B------:R-:W-:-:S03]  /*1cd0*/  UMOV UR7, 0x80000020 ;  /* 0x8000002000077882 */ /* 0x000fc60000000000 */
[----:B------:R-:W-:-:S03]  /*1ce0*/  ISETP.GE.AND P1, PT, R0, 0x1, PT ;  /* 0x000000010000780c */ /* 0x000fc60003f26270 */
[----:B------:R-:W-:Y:S01]  /*1cf0*/  IGMMA.64x64x32.S8.S8 R24, gdesc[UR4], RZ, !UPT, gsb0 ;  /* 0x01e00000041879f1 */ /* 0x000fe2000c0410ff */
[----:B------:R-:W-:Y:S02]  /*1d00*/  UIADD3 UR4, UR4, 0x2, URZ ;  /* 0x0000000204047890 */ /* 0x000fe4000fffe03f */
[----:B------:R-:W-:Y:S01]  /*1d10*/  UIADD3 UR6, UR6, 0x2, URZ ;  /* 0x0000000206067890 */ /* 0x000fe2000fffe03f */
[----:B------:R-:W-:Y:S01]  /*1d20*/  UMOV UR5, 0x80000020 ;  /* 0x8000002000057882 */ /* 0x000fe20000000000 */
[----:B------:R-:W-:Y:S01]  /*1d30*/  UMOV UR7, 0x80000020 ;  /* 0x8000002000077882 */ /* 0x000fe20000000000 */
[----:B------:R-:W-:Y:S02]  /*1d40*/  WARPGROUP.DEPBAR.LE gsb0, 0x0 ;  /* 0x00008000000079c5 */ /* 0x000fe40000010000 */
[----:B------:R-:W-:-:S06]  /*1d50*/  WARPGROUP.ARRIVE ;  /* 0x00000000000079c5 */ /* 0x000fcc0000000000 */
[----:B------:R-:W-:Y:S03]  /*1d60*/  IGMMA.64x64x32.S8.S8 R24, gdesc[UR4], R24, gsb0 ;  /* 0x01e00000041879f1 */ /* 0x000fe60008041018 */
[----:B------:R-:W-:Y:S02]  /*1d70*/  WARPGROUP.DEPBAR.LE gsb0, 0x0 ;  /* 0x00008000000079c5 */ /* 0x000fe40000010000 */
[----:B------:R-:W-:Y:S05]  /*1d80*/  @!P1 BRA `(.L_x_26) ;  /* 0x0000000000d49947 */ /* 0x000fea0003800000 */
[----:B------:R-:W-:Y:S01]  /*1d90*/  UIADD3 UR4, UR39, 0x1, URZ ;  /* 0x0000000127047890 */ /* 0x000fe2000fffe03f */
[----:B------:R-:W-:Y:S02]  /*1da0*/  IMAD.U32 R0, RZ, RZ, UR43 ;  /* 0x0000002bff007e24 */ /* 0x000fe4000f8e00ff */
[----:B------:R-:W-:Y:S01]  /*1db0*/  IMAD.U32 R3, RZ, RZ, UR39 ;  /* 0x00000027ff037e24 */ /* 0x000fe2000f8e00ff */
[----:B------:R-:W-:-:S04]  /*1dc0*/  UISETP.NE.AND UP0, UPT, UR4, 0x1c, UPT ;  /* 0x0000001c0400788c */ /* 0x000fc8000bf05270 */
[----:B------:R-:W-:Y:S02]  /*1dd0*/  USEL UR5, URZ, 0x1, UP0 ;  /* 0x000000013f057887 */ /* 0x000fe40008000000 */
[----:B------:R-:W-:Y:S02]  /*1de0*/  USEL UR8, UR4, URZ, UP0 ;  /* 0x0000003f04087287 */ /* 0x000fe40008000000 */
[----:B------:R-:W-:-:S06]  /*1df0*/  ULOP3.LUT UR5, UR38, UR5, URZ, 0x3c, !UPT ;  /* 0x0000000526057292 */ /* 0x000fcc000f8e3c3f */
[----:B------:R-:W-:-:S07]  /*1e00*/  IMAD.U32 R6, RZ, RZ, UR5 ;  /* 0x00000005ff067e24 */ /* 0x000fce000f8e00ff */
.L_x_33:
[----:B------:R-:W-:Y:S05]  /*1e10*/  @!P0 BRA `(.L_x_27) ;  /* 0x0000000000048947 */ /* 0x000fea0003800000 */
[----:B------:R-:W-:Y:S01]  /*1e20*/  BPT.TRAP 0x1 ;  /* 0x000000040000795c */ /* 0x000fe20000300000 */
.L_x_27:
[----:B------:R-:W-:Y:S01]  /*1e30*/  ULEA UR4, UR8, UR41, 0x3 ;  /* 0x0000002908047291 */ /* 0x000fe2000f8e183f */
[----:B------:R-:W-:-:S08]  /*1e40*/  SHF.L.U32 R4, R6, 0x1f, RZ ;  /* 0x0000001f06047819 */ /* 0x000fd000000006ff */
[----:B------:R1:W2:Y:S01]  /*1e50*/  SYNCS.PHASECHK.TRANS64.TRYWAIT P1, [UR4], R4 ;  /* 0x00000004ff0075a7 */ /* 0x0002a20008020144 */
[----:B------:R-:W-:Y:S05]  /*1e60*/  @!P0 BRA `(.L_x_28) ;  /* 0x0000000000048947 */ /* 0x000fea0003800000 */
[----:B------:R-:W-:Y:S01]  /*1e70*/  BPT.TRAP 0x1 ;  /* 0x000000040000795c */ /* 0x000fe20000300000 */
.L_x_28:
[----:B--2---:R-:W-:Y:S05]  /*1e80*/  @P1 BRA `(.L_x_29) ;  /* 0x0000000000081947 */ /* 0x004fea0003800000 */
[----:B------:R-:W2:Y:S02]  /*1e90*/  SYNCS.PHASECHK.TRANS64.TRYWAIT P1, [UR4], R4 ;  /* 0x00000004ff0075a7 */ /* 0x000ea40008020144 */
[----:B--2---:R-:W-:Y:S05]  /*1ea0*/  @!P1 BRA `(.L_x_30) ;  /* 0x0000004400cc9947 */ /* 0x004fea0003800000 */
.L_x_29:
[----:B------:R-:W-:Y:S01]  /*1eb0*/  ULEA UR4, UR8, UR45, 0x8 ;  /* 0x0000002d08047291 */ /* 0x000fe2000f8e403f */
[----:B------:R-:W-:Y:S01]  /*1ec0*/  WARPGROUP.ARRIVE ;  /* 0x00000000000079c5 */ /* 0x000fe20000000000 */
[----:B------:R-:W-:Y:S01]  /*1ed0*/  ULEA UR6, UR8, UR44, 0x8 ;  /* 0x0000002c08067291 */ /* 0x000fe2000f8e403f */
[----:B------:R-:W-:Y:S01]  /*1ee0*/  UMOV UR5, 0x80000020 ;  /* 0x8000002000057882 */ /* 0x000fe20000000000 */
[----:B------:R-:W-:-:S07]  /*1ef0*/  UMOV UR7, 0x80000020 ;  /* 0x8000002000077882 */ /* 0x000fce0000000000 */
[----:B------:R-:W-:Y:S01]  /*1f00*/  IGMMA.64x64x32.S8.S8 R24, gdesc[UR4], R24, gsb0 ;  /* 0x01e00000041879f1 */ /* 0x000fe20008041018 */
        /* <DEDUP_REMOVED lines=9> */
[----:B------:R-:W-:Y:S01]  /*1fa0*/  BPT.TRAP 0x1 ;  /* 0x000000040000795c */ /* 0x000fe20000300000 */
.L_x_31:
[----:B------:R-:W-:-:S13]  /*1fb0*/  ISETP.NE.AND P1, PT, R57, RZ, PT ;  /* 0x000000ff3900720c */ /* 0x000fda0003f25270 */
[----:B-12---:R-:W-:-:S05]  /*1fc0*/  @P1 LEA R4, R3, UR41, 0x3 ;  /* 0x0000002903041c11 */ /* 0x006fca000f8e18ff */
[----:B------:R-:W-:-:S05]  /*1fd0*/  @P1 VIADD R5, R4, 0xe0 ;  /* 0x000000e004051836 */ /* 0x000fca0000000000 */
[----:B------:R-:W-:-:S04]  /*1fe0*/  @P1 PRMT R5, R56, 0x654, R5 ;  /* 0x0000065438051816 */ /* 0x000fc80000000005 */
[----:B------:R1:W-:Y:S01]  /*1ff0*/  @P1 SYNCS.ARRIVE.TRANS64.RED.A1T0 RZ, [R5+URZ], RZ ;  /* 0x000000ff05ff19a7 */ /* 0x0003e2000810043f */
[----:B------:R-:W-:-:S13]  /*2000*/  ISETP.GT.U32.AND P1, PT, R16, 0x1, PT ;  /* 0x000000011000780c */ /* 0x000fda0003f24070 */
[----:B-1----:R-:W-:Y:S05]  /*2010*/  @P1 BRA `(.L_x_32) ;  /* 0x0000000000041947 */ /* 0x002fea0003800000 */
[----:B------:R-:W-:Y:S01]  /*2020*/  BPT.TRAP 0x1 ;  /* 0x000000040000795c */ /* 0x000fe20000300000 */
.L_x_32:
[----:B------:R-:W-:Y:S01]  /*2030*/  UIADD3 UR8, UR8, 0x1, URZ ;  /* 0x0000000108087890 */ /* 0x000fe2000fffe03f */
[C---:B------:R-:W-:Y:S01]  /*2040*/  ISETP.GT.AND P2, PT, R0.reuse, 0x1, PT ;  /* 0x000000010000780c */ /* 0x040fe20003f44270 */
[----:B------:R-:W-:Y:S02]  /*2050*/  VIADD R3, R3, 0x1 ;  /* 0x0000000103037836 */ /* 0x000fe40000000000 */
[----:B------:R-:W-:Y:S01]  /*2060*/  UISETP.NE.AND UP0, UPT, UR8, 0x1c, UPT ;  /* 0x0000001c0800788c */ /* 0x000fe2000bf05270 */
[----:B------:R-:W-:Y:S02]  /*2070*/  VIADD R0, R0, 0xffffffff ;  /* 0xffffffff00007836 */ /* 0x000fe40000000000 */
[C---:B------:R-:W-:Y:S01]  /*2080*/  ISETP.NE.AND P1, PT, R3.reuse, 0x1c, PT ;  /* 0x0000001c0300780c */ /* 0x040fe20003f25270 */
[----:B------:R-:W-:Y:S02]  /*2090*/  USEL UR4, URZ, 0x1, UP0 ;  /* 0x000000013f047887 */ /* 0x000fe40008000000 */
[----:B------:R-:W-:Y:S01]  /*20a0*/  USEL UR8, UR8, URZ, UP0 ;  /* 0x0000003f08087287 */ /* 0x000fe20008000000 */
[----:B------:R-:W-:-:S03]  /*20b0*/  SEL R3, R3, RZ, P1 ;  /* 0x000000ff03037207 */ /* 0x000fc60000800000 */
[----:B------:R-:W-:Y:S01]  /*20c0*/  LOP3.LUT R6, R6, UR4, RZ, 0x3c, !PT ;  /* 0x0000000406067c12 */ /* 0x000fe2000f8e3cff */
[----:B------:R-:W-:Y:S07]  /*20d0*/  @P2 BRA `(.L_x_33) ;  /* 0xfffffffc004c2947 */ /* 0x000fee000383ffff */
.L_x_26:
[----:B------:R-:W1:Y:S01]  /*20e0*/  LDC R0, c[0x0][0x28c] ;  /* 0x0000a300ff007b82 */ /* 0x000e620000000800 */
[----:B------:R2:W-:Y:S01]  /*20f0*/  SYNCS.ARRIVE.TRANS64.A1T0 RZ, [R64+UR47], RZ ;  /* 0x000000ff40ff79a7 */ /* 0x0005e2000810002f */
[----:B-1----:R-:W-:-:S13]  /*2100*/  ISETP.GE.AND P1, PT, R0, 0x1, PT ;  /* 0x000000010000780c */ /* 0x002fda0003f26270 */
[----:B--2---:R-:W-:Y:S05]  /*2110*/  @!P1 BRA `(.L_x_34) ;  /* 0x0000000000449947 */ /* 0x004fea0003800000 */
[----:B------:R-:W-:Y:S05]  /*2120*/  @!P0 BRA `(.L_x_35) ;  /* 0x0000000000048947 */ /* 0x000fea0003800000 */
[----:B------:R-:W-:Y:S01]  /*2130*/  BPT.TRAP 0x1 ;  /* 0x000000040000795c */ /* 0x000fe20000300000 */
.L_x_35:
[----:B------:R-:W-:-:S13]  /*2140*/  ISETP.NE.AND P0, PT, R57, RZ, PT ;  /* 0x000000ff3900720c */ /* 0x000fda0003f05270 */
[----:B------:R-:W-:-:S05]  /*2150*/  VOTEU.ANY UP0, P0 ;  /* 0x00000000003f7886 */ /* 0x000fca0000000100 */
[----:B------:R-:W-:-:S06]  /*2160*/  @UP0 UIADD3 UR4, UR43, UR39, URZ ;  /* 0x000000272b040290 */ /* 0x000fcc000fffe03f */
[----:B------:R-:W-:Y:S02]  /*2170*/  IMAD.U32 R4, RZ, RZ, UR4 ;  /* 0x00000004ff047e24 */ /* 0x000fe4000f8e00ff */
[----:B------:R-:W-:-:S03]  /*2180*/  IMAD.U32 R3, RZ, RZ, UR4 ;  /* 0x00000004ff037e24 */ /* 0x000fc6000f8e00ff */
[----:B------:R-:W-:-:S05]  /*2190*/  @P0 SHF.R.U32.HI R4, RZ, 0x2, R4 ;  /* 0x00000002ff040819 */ /* 0x000fca0000011604 */
[----:B------:R-:W-:-:S04]  /*21a0*/  @P0 IMAD.WIDE.U32 R4, R4, 0x24924925, RZ ;  /* 0x2492492504040825 */ /* 0x000fc800078e00ff */
[----:B------:R-:W-:-:S05]  /*21b0*/  @P0 IMAD R4, R5, -0x1c, R3 ;  /* 0xffffffe405040824 */ /* 0x000fca00078e0203 */
[----:B------:R-:W-:-:S05]  /*21c0*/  @P0 LEA R4, R4, UR41, 0x3 ;  /* 0x0000002904040c11 */ /* 0x000fca000f8e18ff */
[----:B------:R-:W-:-:S05]  /*21d0*/  @P0 VIADD R3, R4, 0xe0 ;  /* 0x000000e004030836 */ /* 0x000fca0000000000 */
[----:B------:R-:W-:-:S04]  /*21e0*/  @P0 PRMT R3, R56, 0x654, R3 ;  /* 0x0000065438030816 */ /* 0x000fc80000000003 */
[----:B------:R1:W-:Y:S01]  /*21f0*/  @P0 SYNCS.ARRIVE.TRANS64.RED.A1T0 RZ, [R3+URZ], RZ ;  /* 0x000000ff03ff09a7 */ /* 0x0003e2000810043f */
[----:B------:R-:W-:-:S13]  /*2200*/  ISETP.GT.U32.AND P0, PT, R16, 0x1, PT ;  /* 0x000000011000780c */ /* 0x000fda0003f04070 */
[----:B-1----:R-:W-:Y:S05]  /*2210*/  @P0 BRA `(.L_x_34) ;  /* 0x0000000000040947 */ /* 0x002fea0003800000 */
[----:B------:R-:W-:Y:S01]  /*2220*/  BPT.TRAP 0x1 ;  /* 0x000000040000795c */ /* 0x000fe20000300000 */
.L_x_34:
[----:B------:R-:W-:Y:S01]  /*2230*/  SHF.L.U32 R0, R69, 0x1f, RZ ;  /* 0x0000001f45007819 */ /* 0x000fe200000006ff */
[----:B------:R-:W-:Y:S01]  /*2240*/  UIADD3 UR39, UR46, UR39, URZ ;  /* 0x000000272e277290 */ /* 0x000fe2000fffe03f */
[----:B------:R-:W1:Y:S01]  /*2250*/  LDC R15, c[0x0][0x288] ;  /* 0x0000a200ff0f7b82 */ /* 0x000e620000000800 */
[----:B------:R-:W-:Y:S01]  /*2260*/  UISETP.GE.U32.AND UP1, UPT, UR46, 0x1c, UPT ;  /* 0x0000001c2e00788c */ /* 0x000fe2000bf26070 */
[----:B------:R-:W-:Y:S01]  /*2270*/  IMAD.SHL.U32 R8, R62, 0x2, RZ ;  /* 0x000000023e087824 */ /* 0x000fe200078e00ff */
[----:B------:R-:W-:Y:S02]  /*2280*/  UISETP.GT.U32.AND UP0, UPT, UR39, 0x1b, UPT ;  /* 0x0000001b2700788c */ /* 0x000fe4000bf04070 */
[----:B------:R-:W-:Y:S02]  /*2290*/  USHF.R.U32.HI UR4, URZ, 0x2, UR39 ;  /* 0x000000023f047899 */ /* 0x000fe40008011627 */
[----:B------:R-:W-:Y:S01]  /*22a0*/  UISETP.LT.U32.AND UP0, UPT, UR46, 0x1c, UP0 ;  /* 0x0000001c2e00788c */ /* 0x000fe20008701070 */
[----:B------:R-:W2:Y:S01]  /*22b0*/  SYNCS.PHASECHK.TRANS64.TRYWAIT P0, [R63+UR42+0x10], R0 ;  /* 0x000010003f0075a7 */ /* 0x000ea2000800016a */
[----:B------:R-:W-:Y:S01]  /*22c0*/  UIMAD.WIDE.U32 UR4, UR4, 0x24924925, URZ ;  /* 0x24924925040478a5 */ /* 0x000fe2000f8e003f */
[----:B------:R-:W-:Y:S01]  /*22d0*/  SHF.R.S32.HI R9, RZ, 0x1f, R8 ;  /* 0x0000001fff097819 */ /* 0x000fe20000011408 */
[----:B------:R-:W-:-:S02]  /*22e0*/  USEL UR6, URZ, 0x1, !UP0 ;  /* 0x000000013f067887 */ /* 0x000fc4000c000000 */
[----:B------:R-:W-:Y:S02]  /*22f0*/  UIMAD UR39, UR5, -0x1c, UR39 ;  /* 0xffffffe4052778a4 */ /* 0x000fe4000f8e0227 */
[----:B------:R-:W-:-:S04]  /*2300*/  ULOP3.LUT UR38, UR38, UR6, URZ, 0x3c, !UPT ;  /* 0x0000000626267292 */ /* 0x000fc8000f8e3c3f */
[----:B------:R-:W-:Y:S01]  /*2310*/  @UP1 ULOP3.LUT UR38, UR38, 0x1, UR5, 0x78, !UPT ;  /* 0x0000000126261892 */ /* 0x000fe2000f8e7805 */
[----:B-12---:R-:W-:Y:S11]  /*2320*/  @!P0 BRA `(.L_x_36) ;  /* 0x0000004000c48947 */ /* 0x006ff60003800000 */
.L_x_154:
[----:B-1----:R-:W-:Y:S01]  /*2330*/  IMAD.SHL.U32 R0, R19, 0x40, RZ ;  /* 0x0000004013007824 */ /* 0x002fe200078e00ff */
[----:B------:R-:W-:Y:S01]  /*2340*/  ULDC UR6, c[0x0][0x284] ;  /* 0x0000a10000067ab9 */ /* 0x000fe20000000800 */
[----:B------:R-:W-:Y:S01]  /*2350*/  IMAD.SHL.U32 R22, R22, 0x40, RZ ;  /* 0x0000004016167824 */ /* 0x000fe200078e00ff */
[----:B------:R-:W-:Y:S01]  /*2360*/  SHF.R.S32.HI R71, RZ, 0x1f, R2 ;  /* 0x0000001fff477819 */ /* 0x000fe20000011402 */
[----:B------:R-:W-:Y:S01]  /*2370*/  ULDC.64 UR4, c[0x0][0x5d0] ;  /* 0x0001740000047ab9 */ /* 0x000fe20000000a00 */
[----:B------:R-:W-:Y:S01]  /*2380*/  ISETP.GE.AND P0, PT, R0, UR6, PT ;  /* 0x0000000600007c0c */ /* 0x000fe2000bf06270 */
[----:B------:R-:W-:Y:S01]  /*2390*/  IMAD.WIDE.U32 R4, R2, UR4, R8 ;  /* 0x0000000402047c25 */ /* 0x000fe2000f8e0008 */
[----:B------:R-:W-:Y:S02]  /*23a0*/  SHF.R.S32.HI R70, RZ, 0x1f, R22 ;  /* 0x0000001fff467819 */ /* 0x000fe40000011416 */
[C---:B------:R-:W-:Y:S01]  /*23b0*/  ISETP.GE.OR P0, PT, R22.reuse, R15, P0 ;  /* 0x0000000f1600720c */ /* 0x040fe20000706670 */
[----:B------:R-:W-:Y:S01]  /*23c0*/  IMAD R3, R71, UR4, RZ ;  /* 0x0000000447037c24 */ /* 0x000fe2000f8e02ff */
[----:B------:R-:W-:-:S03]  /*23d0*/  IADD3 R4, P1, R22, R4, RZ ;  /* 0x0000000416047210 */ /* 0x000fc60007f3e0ff */
[----:B------:R-:W-:-:S05]  /*23e0*/  IMAD R3, R2, UR5, R3 ;  /* 0x0000000502037c24 */ /* 0x000fca000f8e0203 */
[----:B------:R-:W-:-:S03]  /*23f0*/  IADD3.X R5, R70, R5, R3, P1, !PT ;  /* 0x0000000546057210 */ /* 0x000fc60000ffe403 */
[----:B------:R-:W-:Y:S05]  /*2400*/  @P0 BRA `(.L_x_37) ;  /* 0x0000001c00200947 */ /* 0x000fea0003800000 */
[----:B------:R-:W1:Y:S01]  /*2410*/  LDC.64 R10, c[0x0][0x5c8] ;  /* 0x00017200ff0a7b82 */ /* 0x000e620000000a00 */
[----:B0-----:R-:W-:Y:S01]  /*2420*/  IMAD.WIDE R12, R19, 0x40, R60 ;  /* 0x00000040130c7825 */ /* 0x001fe200078e023c */
[----:B------:R-:W-:Y:S01]  /*2430*/  ULDC.64 UR4, c[0x0][0x5c0] ;  /* 0x0001700000047ab9 */ /* 0x000fe20000000a00 */
[----:B------:R-:W-:Y:S02]  /*2440*/  BSSY B0, `(.L_x_37) ;  /* 0x00001c4000007945 */ /* 0x000fe40003800000 */
[----:B------:R-:W-:Y:S02]  /*2450*/  IMAD.IADD R72, R67, 0x1, -R0 ;  /* 0x0000000143487824 */ /* 0x000fe400078e0a00 */
[-C--:B-1----:R-:W-:Y:S02]  /*2460*/  IMAD R3, R13, R10.reuse, RZ ;  /* 0x0000000a0d037224 */ /* 0x082fe400078e02ff */
[----:B------:R-:W-:-:S04]  /*2470*/  IMAD.WIDE.U32 R4, R12, R10, R4 ;  /* 0x0000000a0c047225 */ /* 0x000fc800078e0004 */
[----:B------:R-:W-:Y:S01]  /*2480*/  IMAD R3, R12, R11, R3 ;  /* 0x0000000b0c037224 */ /* 0x000fe200078e0203 */
[----:B------:R-:W-:-:S03]  /*2490*/  IADD3 R6, P0, R4, UR4, RZ ;  /* 0x0000000404067c10 */ /* 0x000fc6000ff1e0ff */
[----:B------:R-:W-:Y:S01]  /*24a0*/  IMAD.IADD R3, R5, 0x1, R3 ;  /* 0x0000000105037824 */ /* 0x000fe200078e0203 */
[----:B------:R-:W-:-:S04]  /*24b0*/  LEA R4, P1, R10, R6, 0x3 ;  /* 0x000000060a047211 */ /* 0x000fc800078218ff */
[----:B------:R-:W-:Y:S01]  /*24c0*/  IADD3.X R7, R3, UR5, RZ, P0, !PT ;  /* 0x0000000503077c10 */ /* 0x000fe200087fe4ff */
[----:B------:R-:W-:Y:S01]  /*24d0*/  IMAD R3, R62, -0x2, R15 ;  /* 0xfffffffe3e037824 */ /* 0x000fe200078e020f */
[----:B-----5:R-:W-:Y:S02]  /*24e0*/  ISETP.NE.AND P0, PT, R59, RZ, PT ;  /* 0x000000ff3b00720c */ /* 0x020fe40003f05270 */
[----:B------:R-:W-:Y:S01]  /*24f0*/  LEA.HI.X R5, R10, R7, R11, 0x3, P1 ;  /* 0x000000070a057211 */ /* 0x000fe200008f1c0b */
[----:B------:R-:W-:-:S10]  /*2500*/  IMAD.IADD R73, R3, 0x1, -R22 ;  /* 0x0000000103497824 */ /* 0x000fd400078e0a16 */
[----:B------:R-:W-:Y:S05]  /*2510*/  @!P0 BRA `(.L_x_38) ;  /* 0x0000001400188947 */ /* 0x000fea0003800000 */
[----:B------:R-:W0:Y:S01]  /*2520*/  LDC.64 R14, c[0x0][0x5b0] ;  /* 0x00016c00ff0e7b82 */ /* 0x000e220000000a00 */
[----:B------:R-:W-:Y:S01]  /*2530*/  ULDC.64 UR4, c[0x0][0x5b8] ;  /* 0x00016e0000047ab9 */ /* 0x000fe20000000a00 */
[----:B------:R-:W-:Y:S01]  /*2540*/  ISETP.GE.AND P3, PT, R73, 0x1, PT ;  /* 0x000000014900780c */ /* 0x000fe20003f66270 */
[----:B------:R-:W-:Y:S01]  /*2550*/  IMAD.WIDE.U32 R8, R2, UR4, R8 ;  /* 0x0000000402087c25 */ /* 0x000fe2000f8e0008 */
[----:B------:R-:W-:Y:S02]  /*2560*/  BSSY B1, `(.L_x_39) ;  /* 0x000000e000017945 */ /* 0x000fe40003800000 */
[----:B------:R-:W-:Y:S01]  /*2570*/  ISETP.LT.OR P1, PT, R72, 0x1, !P3 ;  /* 0x000000014800780c */ /* 0x000fe20005f21670 */
[----:B------:R-:W-:Y:S01]  /*2580*/  IMAD R3, R71, UR4, RZ ;  /* 0x0000000447037c24 */ /* 0x000fe2000f8e02ff */
[----:B------:R-:W1:Y:S01]  /*2590*/  LDC.64 R20, c[0x0][0x5a8] ;  /* 0x00016a00ff147b82 */ /* 0x000e620000000a00 */
[----:B------:R-:W-:Y:S02]  /*25a0*/  IADD3 R10, P0, R22, R8, RZ ;  /* 0x00000008160a7210 */ /* 0x000fe40007f1e0ff */
[----:B------:R-:W-:-:S05]  /*25b0*/  IMAD R3, R2, UR5, R3 ;  /* 0x0000000502037c24 */ /* 0x000fca000f8e0203 */
[----:B------:R-:W-:Y:S01]  /*25c0*/  IADD3.X R11, R70, R9, R3, P0, !PT ;  /* 0x00000009460b7210 */ /* 0x000fe200007fe403 */
[-C--:B0-----:R-:W-:Y:S02]  /*25d0*/  IMAD R0, R13, R14.reuse, RZ ;  /* 0x0000000e0d007224 */ /* 0x081fe400078e02ff */
[----:B------:R-:W-:-:S04]  /*25e0*/  IMAD.WIDE.U32 R2, R12, R14, R10 ;  /* 0x0000000e0c027225 */ /* 0x000fc800078e000a */
[----:B------:R-:W-:Y:S01]  /*25f0*/  IMAD R19, R12, R15, R0 ;  /* 0x0000000f0c137224 */ /* 0x000fe200078e0200 */
[----:B-1----:R-:W-:-:S04]  /*2600*/  IADD3 R2, P0, R2, R20, RZ ;  /* 0x0000001402027210 */ /* 0x002fc80007f1e0ff */
[----:B------:R-:W-:Y:S01]  /*2610*/  IADD3.X R3, R21, R3, R19, P0, !PT ;  /* 0x0000000315037210 */ /* 0x000fe200007fe413 */
[----:B------:R-:W-:Y:S08]  /*2620*/  @P1 BRA `(.L_x_40) ;  /* 0x0000000000041947 */ /* 0x000ff00003800000 */
[----:B------:R0:W5:Y:S02]  /*2630*/  LDG.E.U8 R68, desc[UR36][R2.64] ;  /* 0x0000002402447981 */ /* 0x000164000c1e1100 */
.L_x_40:
[----:B------:R-:W-:Y:S05]  /*2640*/  BSYNC B1 ;  /* 0x0000000000017941 */ /* 0x000fea0003800000 */
.L_x_39:
[----:B-----5:R-:W-:Y:S01]  /*2650*/  LOP3.LUT R0, R68, 0xffff, RZ, 0xc0, !PT ;  /* 0x0000ffff44007812 */ /* 0x020fe200078ec0ff */
[C---:B------:R-:W-:Y:S01]  /*2660*/  IMAD.SHL.U32 R8, R14.reuse, 0x8, RZ ;  /* 0x000000080e087824 */ /* 0x040fe200078e00ff */
[----:B------:R-:W-:Y:S01]  /*2670*/  SHF.L.U64.HI R9, R14, 0x3, R15 ;  /* 0x000000030e097819 */ /* 0x000fe2000001020f */
[----:B------:R-:W-:Y:S01]  /*2680*/  BSSY B1, `(.L_x_41) ;  /* 0x000000e000017945 */ /* 0x000fe20003800000 */
[----:B------:R-:W-:Y:S02]  /*2690*/  PRMT R0, R0, 0x8880, RZ ;  /* 0x0000888000007816 */ /* 0x000fe400000000ff */
[----:B------:R-:W-:Y:S01]  /*26a0*/  ISETP.GE.AND P2, PT, R73, 0x2, PT ;  /* 0x000000024900780c */ /* 0x000fe20003f46270 */
[----:B------:R-:W-:-:S03]  /*26b0*/  IMAD.WIDE.U32 R8, R12, R14, R8 ;  /* 0x0000000e0c087225 */ /* 0x000fc600078e0008 */
[----:B------:R-:W-:Y:S01]  /*26c0*/  ISETP.LT.OR P0, PT, R72, 0x1, !P2 ;  /* 0x000000014800780c */ /* 0x000fe20005701670 */
[----:B------:R-:W-:Y:S01]  /*26d0*/  IMAD R13, R0, R59, RZ ;  /* 0x0000003b000d7224 */ /* 0x000fe200078e02ff */
[----:B------:R-:W-:Y:S01]  /*26e0*/  IADD3 R8, P4, P5, R10, R20, R8 ;  /* 0x000000140a087210 */ /* 0x000fe20007d9e008 */
[----:B------:R-:W-:Y:S02]  /*26f0*/  IMAD.IADD R12, R19, 0x1, R9 ;  /* 0x00000001130c7824 */ /* 0x000fe400078e0209 */
[----:B------:R-:W-:-:S05]  /*2700*/  @!P1 IMAD R15, R24, R58, R13 ;  /* 0x0000003a180f9224 */ /* 0x000fca00078e020d */
[----:B------:R1:W-:Y:S03]  /*2710*/  @!P1 STG.E.U8 desc[UR36][R6.64], R15 ;  /* 0x0000000f06009986 */ /* 0x0003e6000c101124 */
[----:B------:R-:W-:Y:S05]  /*2720*/  @P0 BRA `(.L_x_42) ;  /* 0x00000000000c0947 */ /* 0x000fea0003800000 */
[----:B------:R-:W2:Y:S02]  /*2730*/  LDG.E.U8 R68, desc[UR36][R2.64+0x1] ;  /* 0x0000012402447981 */ /* 0x000ea4000c1e1100 */
[----:B--2---:R-:W-:-:S05]  /*2740*/  PRMT R0, R68, 0x8880, RZ ;  /* 0x0000888044007816 */ /* 0x004fca00000000ff */
[----:B------:R-:W-:-:S07]  /*2750*/  IMAD R13, R0, R59, RZ ;  /* 0x0000003b000d7224 */ /* 0x000fce00078e02ff */
.L_x_42:
[----:B------:R-:W-:Y:S05]  /*2760*/  BSYNC B1 ;  /* 0x0000000000017941 */ /* 0x000fea0003800000 */
.L_x_41:
[C---:B------:R-:W-:Y:S01]  /*2770*/  ISETP.LT.OR P3, PT, R72.reuse, 0x9, !P3 ;  /* 0x000000094800780c */ /* 0x040fe20005f61670 */
[----:B------:R-:W-:Y:S01]  /*2780*/  @!P0 IMAD R25, R25, R58, R13 ;  /* 0x0000003a19198224 */ /* 0x000fe200078e020d */
[----:B------:R-:W-:Y:S01]  /*2790*/  ISETP.GE.AND P1, PT, R73, 0x9, PT ;  /* 0x000000094900780c */ /* 0x000fe20003f26270 */
[----:B------:R-:W-:Y:S01]  /*27a0*/  BSSY B1, `(.L_x_43) ;  /* 0x000000b000017945 */ /* 0x000fe20003800000 */
[----:B------:R-:W-:Y:S02]  /*27b0*/  IADD3.X R9, R11, R21, R12, P4, P5 ;  /* 0x000000150b097210 */ /* 0x000fe400027ea40c */
[----:B------:R2:W-:Y:S01]  /*27c0*/  @!P0 STG.E.U8 desc[UR36][R6.64+0x1], R25 ;  /* 0x0000011906008986 */ /* 0x0005e2000c101124 */
[----:B------:R-:W-:Y:S02]  /*27d0*/  ISETP.GE.AND P0, PT, R73, 0xa, PT ;  /* 0x0000000a4900780c */ /* 0x000fe40003f06270 */
[C---:B------:R-:W-:Y:S02]  /*27e0*/  ISETP.LT.OR P2, PT, R72.reuse, 0x9, !P2 ;  /* 0x000000094800780c */ /* 0x040fe40005741670 */
[----:B------:R-:W-:-:S02]  /*27f0*/  ISETP.LT.OR P5, PT, R72, 0x1, !P1 ;  /* 0x000000014800780c */ /* 0x000fc40004fa1670 */
[----:B------:R-:W-:Y:S01]  /*2800*/  ISETP.LT.OR P4, PT, R72, 0x1, !P0 ;  /* 0x000000014800780c */ /* 0x000fe20004781670 */
[----:B------:R-:W-:-:S12]  /*2810*/  @P3 BRA `(.L_x_44) ;  /* 0x00000000000c3947 */ /* 0x000fd80003800000 */
[----:B------:R-:W3:Y:S02]  /*2820*/  LDG.E.U8 R68, desc[UR36][R8.64] ;  /* 0x0000002408447981 */ /* 0x000ee4000c1e1100 */
[----:B---3--:R-:W-:-:S05]  /*2830*/  PRMT R0, R68, 0x8880, RZ ;  /* 0x0000888044007816 */ /* 0x008fca00000000ff */
[----:B------:R-:W-:-:S07]  /*2840*/  IMAD R13, R0, R59, RZ ;  /* 0x0000003b000d7224 */ /* 0x000fce00078e02ff */
.L_x_44:
[----:B------:R-:W-:Y:S05]  /*2850*/  BSYNC B1 ;  /* 0x0000000000017941 */ /* 0x000fea0003800000 */
.L_x_43:
[----:B------:R-:W-:Y:S01]  /*2860*/  @!P3 IMAD R11, R26, R58, R13 ;  /* 0x0000003a1a0bb224 */ /* 0x000fe200078e020d */
[----:B------:R-:W-:Y:S04]  /*2870*/  BSSY B1, `(.L_x_45) ;  /* 0x0000006000017945 */ /* 0x000fe80003800000 */
[----:B------:R3:W-:Y:S01]  /*2880*/  @!P3 STG.E.U8 desc[UR36][R4.64], R11 ;  /* 0x0000000b0400b986 */ /* 0x0007e2000c101124 */
[----:B------:R-:W-:Y:S05]  /*2890*/  @P2 BRA `(.L_x_46) ;  /* 0x00000000000c2947 */ /* 0x000fea0003800000 */
[----:B------:R-:W4:Y:S02]  /*28a0*/  LDG.E.U8 R68, desc[UR36][R8.64+0x1] ;  /* 0x0000012408447981 */ /* 0x000f24000c1e1100 */
[----:B----4-:R-:W-:-:S05]  /*28b0*/  PRMT R0, R68, 0x8880, RZ ;  /* 0x0000888044007816 */ /* 0x010fca00000000ff */
[----:B------:R-:W-:-:S07]  /*28c0*/  IMAD R13, R0, R59, RZ ;  /* 0x0000003b000d7224 */ /* 0x000fce00078e02ff */
.L_x_46:
[----:B------:R-:W-:Y:S05]  /*28d0*/  BSYNC B1 ;  /* 0x0000000000017941 */ /* 0x000fea0003800000 */
.L_x_45:
[----:B------:R-:W-:Y:S01]  /*28e0*/  @!P2 IMAD R27, R27, R58, R13 ;  /* 0x0000003a1b1ba224 */ /* 0x000fe200078e020d */
[----:B------:R-:W-:Y:S04]  /*28f0*/  BSSY B1, `(.L_x_47) ;  /* 0x0000006000017945 */ /* 0x000fe80003800000 */
[----:B------:R4:W-:Y:S01]  /*2900*/  @!P2 STG.E.U8 desc[UR36][R4.64+0x1], R27 ;  /* 0x0000011b0400a986 */ /* 0x0009e2000c101124 */
[----:B------:R-:W-:Y:S05]  /*2910*/  @P5 BRA `(.L_x_48) ;  /* 0x00000000000c5947 */ /* 0x000fea0003800000 */
[----:B------:R-:W5:Y:S02]  /*2920*/  LDG.E.U8 R68, desc[UR36][R2.64+0x8] ;  /* 0x0000082402447981 */ /* 0x000f64000c1e1100 */
[----:B-----5:R-:W-:-:S05]  /*2930*/  PRMT R0, R68, 0x8880, RZ ;  /* 0x0000888044007816 */ /* 0x020fca00000000ff */
[----:B------:R-:W-:-:S07]  /*2940*/  IMAD R13, R0, R59, RZ ;  /* 0x0000003b000d7224 */ /* 0x000fce00078e02ff */
.L_x_48:
[----:B------:R-:W-:Y:S05]  /*2950*/  BSYNC B1 ;  /* 0x0000000000017941 */ /* 0x000fea0003800000 */
.L_x_47:
[----:B---3--:R-:W-:Y:S01]  /*2960*/  @!P5 IMAD R11, R28, R58, R13 ;  /* 0x0000003a1c0bd224 */ /* 0x008fe200078e020d */
[----:B------:R-:W-:Y:S04]  /*2970*/  BSSY B1, `(.L_x_49) ;  /* 0x0000006000017945 */ /* 0x000fe80003800000 */
[----:B------:R3:W-:Y:S01]  /*2980*/  @!P5 STG.E.U8 desc[UR36][R6.64+0x8], R11 ;  /* 0x0000080b0600d986 */ /* 0x0007e2000c101124 */
[----:B------:R-:W-:Y:S05]  /*2990*/  @P4 BRA `(.L_x_50) ;  /* 0x00000000000c4947 */ /* 0x000fea0003800000 */
[----:B------:R-:W5:Y:S02]  /*29a0*/  LDG.E.U8 R68, desc[UR36][R2.64+0x9] ;  /* 0x0000092402447981 */ /* 0x000f64000c1e1100 */
[----:B-----5:R-:W-:-:S05]  /*29b0*/  PRMT R0, R68, 0x8880, RZ ;  /* 0x0000888044007816 */ /* 0x020fca00000000ff */
[----:B------:R-:W-:-:S07]  /*29c0*/  IMAD R13, R0, R59, RZ ;  /* 0x0000003b000d7224 */ /* 0x000fce00078e02ff */
.L_x_50:
[----:B------:R-:W-:Y:S05]  /*29d0*/  BSYNC B1 ;  /* 0x0000000000017941 */ /* 0x000fea0003800000 */
.L_x_49:
[C---:B------:R-:W-:Y:S01]  /*29e0*/  ISETP.LT.OR P1, PT, R72.reuse, 0x9, !P1 ;  /* 0x000000094800780c */ /* 0x040fe20004f21670 */
[----:B------:R-:W-:Y:S01]  /*29f0*/  @!P4 IMAD R29, R29, R58, R13 ;  /* 0x0000003a1d1dc224 */ /* 0x000fe200078e020d */
[C---:B------:R-:W-:Y:S01]  /*2a00*/  ISETP.GE.AND P3, PT, R73.reuse, 0x11, PT ;  /* 0x000000114900780c */ /* 0x040fe20003f66270 */
[----:B------:R-:W-:Y:S01]  /*2a10*/  BSSY B1, `(.L_x_51) ;  /* 0x000000a000017945 */ /* 0x000fe20003800000 */
[----:B------:R-:W-:Y:S02]  /*2a20*/  ISETP.GE.AND P2, PT, R73, 0x12, PT ;  /* 0x000000124900780c */ /* 0x000fe40003f46270 */
[----:B------:R0:W-:Y:S01]  /*2a30*/  @!P4 STG.E.U8 desc[UR36][R6.64+0x9], R29 ;  /* 0x0000091d0600c986 */ /* 0x0001e2000c101124 */
[C---:B------:R-:W-:Y:S02]  /*2a40*/  ISETP.LT.OR P0, PT, R72.reuse, 0x9, !P0 ;  /* 0x000000094800780c */ /* 0x040fe40004701670 */
[C---:B------:R-:W-:Y:S02]  /*2a50*/  ISETP.LT.OR P5, PT, R72.reuse, 0x1, !P3 ;  /* 0x000000014800780c */ /* 0x040fe40005fa1670 */
[----:B------:R-:W-:-:S02]  /*2a60*/  ISETP.LT.OR P4, PT, R72, 0x1, !P2 ;  /* 0x000000014800780c */ /* 0x000fc40005781670 */
[----:B------:R-:W-:Y:S11]  /*2a70*/  @P1 BRA `(.L_x_52) ;  /* 0x00000000000c1947 */ /* 0x000ff60003800000 */
[----:B------:R-:W5:Y:S02]  /*2a80*/  LDG.E.U8 R68, desc[UR36][R8.64+0x8] ;  /* 0x0000082408447981 */ /* 0x000f64000c1e1100 */
[----:B-----5:R-:W-:-:S05]  /*2a90*/  PRMT R0, R68, 0x8880, RZ ;  /* 0x0000888044007816 */ /* 0x020fca00000000ff */
[----:B------:R-:W-:-:S07]  /*2aa0*/  IMAD R13, R0, R59, RZ ;  /* 0x0000003b000d7224 */ /* 0x000fce00078e02ff */
.L_x_52:
[----:B------:R-:W-:Y:S05]  /*2ab0*/  BSYNC B1 ;  /* 0x0000000000017941 */ /* 0x000fea0003800000 */
.L_x_51:
[----:B---3--:R-:W-:Y:S01]  /*2ac0*/  @!P1 IMAD R11, R30, R58, R13 ;  /* 0x0000003a1e0b9224 */ /* 0x008fe200078e020d */
[----:B------:R-:W-:Y:S04]  /*2ad0*/  BSSY B1, `(.L_x_53) ;  /* 0x0000006000017945 */ /* 0x000fe80003800000 */
[----:B------:R3:W-:Y:S01]  /*2ae0*/  @!P1 STG.E.U8 desc[UR36][R4.64+0x8], R11 ;  /* 0x0000080b04009986 */ /* 0x0007e2000c101124 */
[----:B------:R-:W-:Y:S05]  /*2af0*/  @P0 BRA `(.L_x_54) ;  /* 0x00000000000c0947 */ /* 0x000fea0003800000 */
[----:B------:R-:W5:Y:S02]  /*2b00*/  LDG.E.U8 R68, desc[UR36][R8.64+0x9] ;  /* 0x0000092408447981 */ /* 0x000f64000c1e1100 */
[----:B-----5:R-:W-:-:S05]  /*2b10*/  PRMT R0, R68, 0x8880, RZ ;  /* 0x0000888044007816 */ /* 0x020fca00000000ff */
[----:B------:R-:W-:-:S07]  /*2b20*/  IMAD R13, R0, R59, RZ ;  /* 0x0000003b000d7224 */ /* 0x000fce00078e02ff */
.L_x_54:
[----:B------:R-:W-:Y:S05]  /*2b30*/  BSYNC B1 ;  /* 0x0000000000017941 */ /* 0x000fea0003800000 */
.L_x_53:
[----:B------:R-:W-:Y:S01]  /*2b40*/  @!P0 IMAD R31, R31, R58, R13 ;  /* 0x0000003a1f1f8224 */ /* 0x000fe200078e020d */
[----:B------:R-:W-:Y:S04]  /*2b50*/  BSSY B1, `(.L_x_55) ;  /* 0x0000006000017945 */ /* 0x000fe80003800000 */
[----:B------:R0:W-:Y:S01]  /*2b60*/  @!P0 STG.E.U8 desc[UR36][R4.64+0x9], R31 ;  /* 0x0000091f04008986 */ /* 0x0001e2000c101124 */
[----:B------:R-:W-:Y:S05]  /*2b70*/  @P5 BRA `(.L_x_56) ;  /* 0x00000000000c5947 */ /* 0x000fea0003800000 */
[----:B------:R-:W5:Y:S02]  /*2b80*/  LDG.E.U8 R68, desc[UR36][R2.64+0x10] ;  /* 0x0000102402447981 */ /* 0x000f64000c1e1100 */
[----:B-----5:R-:W-:-:S05]  /*2b90*/  PRMT R0, R68, 0x8880, RZ ;  /* 0x0000888044007816 */ /* 0x020fca00000000ff */
[----:B------:R-:W-:-:S07]  /*2ba0*/  IMAD R13, R0, R59, RZ ;  /* 0x0000003b000d7224 */ /* 0x000fce00078e02ff */
.L_x_56:
[----:B------:R-:W-:Y:S05]  /*2bb0*/  BSYNC B1 ;  /* 0x0000000000017941 */ /* 0x000fea0003800000 */
.L_x_55:
[----:B---3--:R-:W-:Y:S01]  /*2bc0*/  @!P5 IMAD R11, R32, R58, R13 ;  /* 0x0000003a200bd224 */ /* 0x008fe200078e020d */
[----:B------:R-:W-:Y:S04]  /*2bd0*/  BSSY B1, `(.L_x_57) ;  /* 0x0000006000017945 */ /* 0x000fe80003800000 */
[----:B------:R3:W-:Y:S01]  /*2be0*/  @!P5 STG.E.U8 desc[UR36][R6.64+0x10], R11 ;  /* 0x0000100b0600d986 */ /* 0x0007e2000c101124 */
[----:B------:R-:W-:Y:S05]  /*2bf0*/  @P4 BRA `(.L_x_58) ;  /* 0x00000000000c4947 */ /* 0x000fea0003800000 */
[----:B------:R-:W5:Y:S02]  /*2c00*/  LDG.E.U8 R68, desc[UR36][R2.64+0x11] ;  /* 0x0000112402447981 */ /* 0x000f64000c1e1100 */
[----:B-----5:R-:W-:-:S05]  /*2c10*/  PRMT R0, R68, 0x8880, RZ ;  /* 0x0000888044007816 */ /* 0x020fca00000000ff */
[----:B------:R-:W-:-:S07]  /*2c20*/  IMAD R13, R0, R59, RZ ;  /* 0x0000003b000d7224 */ /* 0x000fce00078e02ff */
.L_x_58:
[----:B------:R-:W-:Y:S05]  /*2c30*/  BSYNC B1 ;  /* 0x0000000000017941 */ /* 0x000fea0003800000 */
.L_x_57:
        /* <DEDUP_REMOVED lines=13> */
.L_x_60:
[----:B------:R-:W-:Y:S05]  /*2d10*/  BSYNC B1 ;  /* 0x0000000000017941 */ /* 0x000fea0003800000 */
.L_x_59:
[----:B---3--:R-:W-:Y:S01]  /*2d20*/  @!P3 IMAD R11, R34, R58, R13 ;  /* 0x0000003a220bb224 */ /* 0x008fe200078e020d */
[----:B------:R-:W-:Y:S04]  /*2d30*/  BSSY B1, `(.L_x_61) ;  /* 0x0000006000017945 */ /* 0x000fe80003800000 */
[----:B------:R3:W-:Y:S01]  /*2d40*/  @!P3 STG.E.U8 desc[UR36][R4.64+0x10], R11 ;  /* 0x0000100b0400b986 */ /* 0x0007e2000c101124 */
[----:B------:R-:W-:Y:S05]  /*2d50*/  @P2 BRA `(.L_x_62) ;  /* 0x00000000000c2947 */ /* 0x000fea0003800000 */
[----:B------:R-:W5:Y:S02]  /*2d60*/  LDG.E.U8 R68, desc[UR36][R8.64+0x11] ;  /* 0x0000112408447981 */ /* 0x000f64000c1e1100 */
[----:B-----5:R-:W-:-:S05]  /*2d70*/  PRMT R0, R68, 0x8880, RZ ;  /* 0x0000888044007816 */ /* 0x020fca00000000ff */
[----:B------:R-:W-:-:S07]  /*2d80*/  IMAD R13, R0, R59, RZ ;  /* 0x0000003b000d7224 */ /* 0x000fce00078e02ff */
.L_x_62:
[----:B------:R-:W-:Y:S05]  /*2d90*/  BSYNC B1 ;  /* 0x0000000000017941 */ /* 0x000fea0003800000 */
.L_x_61:
[----:B------:R-:W-:Y:S01]  /*2da0*/  @!P2 IMAD R35, R35, R58, R13 ;  /* 0x0000003a2323a224 */ /* 0x000fe200078e020d */
[----:B------:R-:W-:Y:S04]  /*2db0*/  BSSY B1, `(.L_x_63) ;  /* 0x0000006000017945 */ /* 0x000fe80003800000 */
[----:B------:R0:W-:Y:S01]  /*2dc0*/  @!P2 STG.E.U8 desc[UR36][R4.64+0x11], R35 ;  /* 0x000011230400a986 */ /* 0x0001e2000c101124 */
[----:B------:R-:W-:Y:S05]  /*2dd0*/  @P5 BRA `(.L_x_64) ;  /* 0x00000000000c5947 */ /* 0x000fea0003800000 */
[----:B------:R-:W5:Y:S02]  /*2de0*/  LDG.E.U8 R68, desc[UR36][R2.64+0x18] ;  /* 0x0000182402447981 */ /* 0x000f64000c1e1100 */
[----:B-----5:R-:W-:-:S05]  /*2df0*/  PRMT R0, R68, 0x8880, RZ ;  /* 0x0000888044007816 */ /* 0x020fca00000000ff */
[----:B------:R-:W-:-:S07]  /*2e00*/  IMAD R13, R0, R59, RZ ;  /* 0x0000003b000d7224 */ /* 0x000fce00078e02ff */
.L_x_64:
[----:B------:R-:W-:Y:S05]  /*2e10*/  BSYNC B1 ;  /* 0x0000000000017941 */ /* 0x000fea0003800000 */
.L_x_63:
[----:B---3--:R-:W-:Y:S01]  /*2e20*/  @!P5 IMAD R11, R36, R58, R13 ;  /* 0x0000003a240bd224 */ /* 0x008fe200078e020d */
[----:B------:R-:W-:Y:S04]  /*2e30*/  BSSY B1, `(.L_x_65) ;  /* 0x0000006000017945 */ /* 0x000fe80003800000 */
[----:B------:R3:W-:Y:S01]  /*2e40*/  @!P5 STG.E.U8 desc[UR36][R6.64+0x18], R11 ;  /* 0x0000180b0600d986 */ /* 0x0007e2000c101124 */
[----:B------:R-:W-:Y:S05]  /*2e50*/  @P4 BRA `(.L_x_66) ;  /* 0x00000000000c4947 */ /* 0x000fea0003800000 */
[----:B------:R-:W5:Y:S02]  /*2e60*/  LDG.E.U8 R68, desc[UR36][R2.64+0x19] ;  /* 0x0000192402447981 */ /* 0x000f64000c1e1100 */
[----:B-----5:R-:W-:-:S05]  /*2e70*/  PRMT R0, R68, 0x8880, RZ ;  /* 0x0000888044007816 */ /* 0x020fca00000000ff */
[----:B------:R-:W-:-:S07]  /*2e80*/  IMAD R13, R0, R59, RZ ;  /* 0x0000003b000d7224 */ /* 0x000fce00078e02ff */
.L_x_66:
[----:B------:R-:W-:Y:S05]  /*2e90*/  BSYNC B1 ;  /* 0x0000000000017941 */ /* 0x000fea0003800000 */
.L_x_65:
        /* <DEDUP_REMOVED lines=13> */
.L_x_68:
[----:B------:R-:W-:Y:S05]  /*2f70*/  BSYNC B1 ;  /* 0x0000000000017941 */ /* 0x000fea0003800000 */
.L_x_67:
[----:B---3--:R-:W-:Y:S01]  /*2f80*/  @!P1 IMAD R11, R38, R58, R13 ;  /* 0x0000003a260b9224 */ /* 0x008fe200078e020d */
[----:B------:R-:W-:Y:S04]  /*2f90*/  BSSY B1, `(.L_x_69) ;  /* 0x0000006000017945 */ /* 0x000fe80003800000 */
[----:B------:R3:W-:Y:S01]  /*2fa0*/  @!P1 STG.E.U8 desc[UR36][R4.64+0x18], R11 ;  /* 0x0000180b04009986 */ /* 0x0007e2000c101124 */
[----:B------:R-:W-:Y:S05]  /*2fb0*/  @P4 BRA `(.L_x_70) ;  /* 0x00000000000c4947 */ /* 0x000fea0003800000 */
[----:B------:R-:W5:Y:S02]  /*2fc0*/  LDG.E.U8 R68, desc[UR36][R8.64+0x19] ;  /* 0x0000192408447981 */ /* 0x000f64000c1e1100 */
[----:B-----5:R-:W-:-:S05]  /*2fd0*/  PRMT R0, R68, 0x8880, RZ ;  /* 0x0000888044007816 */ /* 0x020fca00000000ff */
[----:B------:R-:W-:-:S07]  /*2fe0*/  IMAD R13, R0, R59, RZ ;  /* 0x0000003b000d7224 */ /* 0x000fce00078e02ff */
.L_x_70:
[----:B------:R-:W-:Y:S05]  /*2ff0*/  BSYNC B1 ;  /* 0x0000000000017941 */ /* 0x000fea0003800000 */
.L_x_69:
[----:B------:R-:W-:Y:S01]  /*3000*/  @!P4 IMAD R39, R39, R58, R13 ;  /* 0x0000003a2727c224 */ /* 0x000fe200078e020d */
[----:B------:R-:W-:Y:S04]  /*3010*/  BSSY B1, `(.L_x_71) ;  /* 0x0000006000017945 */ /* 0x000fe80003800000 */
[----:B------:R0:W-:Y:S01]  /*3020*/  @!P4 STG.E.U8 desc[UR36][R4.64+0x19], R39 ;  /* 0x000019270400c986 */ /* 0x0001e2000c101124 */
[----:B------:R-:W-:Y:S05]  /*3030*/  @P5 BRA `(.L_x_72) ;  /* 0x00000000000c5947 */ /* 0x000fea0003800000 */
[----:B------:R-:W5:Y:S02]  /*3040*/  LDG.E.U8 R68, desc[UR36][R2.64+0x20] ;  /* 0x0000202402447981 */ /* 0x000f64000c1e1100 */
[----:B-----5:R-:W-:-:S05]  /*3050*/  PRMT R0, R68, 0x8880, RZ ;  /* 0x0000888044007816 */ /* 0x020fca00000000ff */
[----:B------:R-:W-:-:S07]  /*3060*/  IMAD R13, R0, R59, RZ ;  /* 0x0000003b000d7224 */ /* 0x000fce00078e02ff */
.L_x_72:
[----:B------:R-:W-:Y:S05]  /*3070*/  BSYNC B1 ;  /* 0x0000000000017941 */ /* 0x000fea0003800000 */
.L_x_71:
[----:B---3--:R-:W-:Y:S01]  /*3080*/  @!P5 IMAD R11, R40, R58, R13 ;  /* 0x0000003a280bd224 */ /* 0x008fe200078e020d */
[----:B------:R-:W-:Y:S04]  /*3090*/  BSSY B1, `(.L_x_73) ;  /* 0x0000006000017945 */ /* 0x000fe80003800000 */
[----:B------:R3:W-:Y:S01]  /*30a0*/  @!P5 STG.E.U8 desc[UR36][R6.64+0x20], R11 ;  /* 0x0000200b0600d986 */ /* 0x0007e2000c101124 */
[----:B------:R-:W-:Y:S05]  /*30b0*/  @P0 BRA `(.L_x_74) ;  /* 0x00000000000c0947 */ /* 0x000fea0003800000 */
[----:B------:R-:W5:Y:S02]  /*30c0*/  LDG.E.U8 R68, desc[UR36][R2.64+0x21] ;  /* 0x0000212402447981 */ /* 0x000f64000c1e1100 */
[----:B-----5:R-:W-:-:S05]  /*30d0*/  PRMT R0, R68, 0x8880, RZ ;  /* 0x0000888044007816 */ /* 0x020fca00000000ff */
[----:B------:R-:W-:-:S07]  /*30e0*/  IMAD R13, R0, R59, RZ ;  /* 0x0000003b000d7224 */ /* 0x000fce00078e02ff */
.L_x_74:
[----:B------:R-:W-:Y:S05]  /*30f0*/  BSYNC B1 ;  /* 0x0000000000017941 */ /* 0x000fea0003800000 */
.L_x_73:
        /* <DEDUP_REMOVED lines=13> */
.L_x_76:
[----:B------:R-:W-:Y:S05]  /*31d0*/  BSYNC B1 ;  /* 0x0000000000017941 */ /* 0x000fea0003800000 */
.L_x_75:
[----:B---3--:R-:W-:Y:S01]  /*31e0*/  @!P3 IMAD R11, R42, R58, R13 ;  /* 0x0000003a2a0bb224 */ /* 0x008fe200078e020d */
[----:B------:R-:W-:Y:S04]  /*31f0*/  BSSY B1, `(.L_x_77) ;  /* 0x0000006000017945 */ /* 0x000fe80003800000 */
[----:B------:R3:W-:Y:S01]  /*3200*/  @!P3 STG.E.U8 desc[UR36][R4.64+0x20], R11 ;  /* 0x0000200b0400b986 */ /* 0x0007e2000c101124 */
[----:B------:R-:W-:Y:S05]  /*3210*/  @P2 BRA `(.L_x_78) ;  /* 0x00000000000c2947 */ /* 0x000fea0003800000 */
[----:B------:R-:W5:Y:S02]  /*3220*/  LDG.E.U8 R68, desc[UR36][R8.64+0x21] ;  /* 0x0000212408447981 */ /* 0x000f64000c1e1100 */
[----:B-----5:R-:W-:-:S05]  /*3230*/  PRMT R0, R68, 0x8880, RZ ;  /* 0x0000888044007816 */ /* 0x020fca00000000ff */
[----:B------:R-:W-:-:S07]  /*3240*/  IMAD R13, R0, R59, RZ ;  /* 0x0000003b000d7224 */ /* 0x000fce00078e02ff */
.L_x_78:
[----:B------:R-:W-:Y:S05]  /*3250*/  BSYNC B1 ;  /* 0x0000000000017941 */ /* 0x000fea0003800000 */
.L_x_77:
[----:B------:R-:W-:Y:S01]  /*3260*/  @!P2 IMAD R43, R43, R58, R13 ;  /* 0x0000003a2b2ba224 */ /* 0x000fe200078e020d */
[----:B------:R-:W-:Y:S04]  /*3270*/  BSSY B1, `(.L_x_79) ;  /* 0x0000006000017945 */ /* 0x000fe80003800000 */
[----:B------:R0:W-:Y:S01]  /*3280*/  @!P2 STG.E.U8 desc[UR36][R4.64+0x21], R43 ;  /* 0x0000212b0400a986 */ /* 0x0001e2000c101124 */
[----:B------:R-:W-:Y:S05]  /*3290*/  @P0 BRA `(.L_x_80) ;  /* 0x00000000000c0947 */ /* 0x000fea0003800000 */
[----:B------:R-:W5:Y:S02]  /*32a0*/  LDG.E.U8 R68, desc[UR36][R2.64+0x28] ;  /* 0x0000282402447981 */ /* 0x000f64000c1e1100 */
[----:B-----5:R-:W-:-:S05]  /*32b0*/  PRMT R0, R68, 0x8880, RZ ;  /* 0x0000888044007816 */ /* 0x020fca00000000ff */
[----:B------:R-:W-:-:S07]  /*32c0*/  IMAD R13, R0, R59, RZ ;  /* 0x0000003b000d7224 */ /* 0x000fce00078e02ff */
.L_x_80:
[----:B------:R-:W-:Y:S05]  /*32d0*/  BSYNC B1 ;  /* 0x0000000000017941 */ /* 0x000fea0003800000 */
.L_x_79:
[----:B---3--:R-:W-:Y:S01]  /*32e0*/  @!P0 IMAD R11, R44, R58, R13 ;  /* 0x0000003a2c0b8224 */ /* 0x008fe200078e020d */
[----:B------:R-:W-:Y:S04]  /*32f0*/  BSSY B1, `(.L_x_81) ;  /* 0x0000006000017945 */ /* 0x000fe80003800000 */
[----:B------:R3:W-:Y:S01]  /*3300*/  @!P0 STG.E.U8 desc[UR36][R6.64+0x28], R11 ;  /* 0x0000280b06008986 */ /* 0x0007e2000c101124 */
[----:B------:R-:W-:Y:S05]  /*3310*/  @P5 BRA `(.L_x_82) ;  /* 0x00000000000c5947 */ /* 0x000fea0003800000 */
[----:B------:R-:W5:Y:S02]  /*3320*/  LDG.E.U8 R68, desc[UR36][R2.64+0x29] ;  /* 0x0000292402447981 */ /* 0x000f64000c1e1100 */
[----:B-----5:R-:W-:-:S05]  /*3330*/  PRMT R0, R68, 0x8880, RZ ;  /* 0x0000888044007816 */ /* 0x020fca00000000ff */
[----:B------:R-:W-:-:S07]  /*3340*/  IMAD R13, R0, R59, RZ ;  /* 0x0000003b000d7224 */ /* 0x000fce00078e02ff */
.L_x_82:
[----:B------:R-:W-:Y:S05]  /*3350*/  BSYNC B1 ;  /* 0x0000000000017941 */ /* 0x000fea0003800000 */
.L_x_81:
        /* <DEDUP_REMOVED lines=13> */
.L_x_84:
[----:B------:R-:W-:Y:S05]  /*3430*/  BSYNC B1 ;  /* 0x0000000000017941 */ /* 0x000fea0003800000 */
.L_x_83:
[----:B---3--:R-:W-:Y:S01]  /*3440*/  @!P4 IMAD R11, R46, R58, R13 ;  /* 0x0000003a2e0bc224 */ /* 0x008fe200078e020d */
[----:B------:R-:W-:Y:S04]  /*3450*/  BSSY B1, `(.L_x_85) ;  /* 0x0000006000017945 */ /* 0x000fe80003800000 */
[----:B------:R3:W-:Y:S01]  /*3460*/  @!P4 STG.E.U8 desc[UR36][R4.64+0x28], R11 ;  /* 0x0000280b0400c986 */ /* 0x0007e2000c101124 */
[----:B------:R-:W-:Y:S05]  /*3470*/  @P1 BRA `(.L_x_86) ;  /* 0x00000000000c1947 */ /* 0x000fea0003800000 */
[----:B------:R-:W5:Y:S02]  /*3480*/  LDG.E.U8 R68, desc[UR36][R8.64+0x29] ;  /* 0x0000292408447981 */ /* 0x000f64000c1e1100 */
[----:B-----5:R-:W-:-:S05]  /*3490*/  PRMT R0, R68, 0x8880, RZ ;  /* 0x0000888044007816 */ /* 0x020fca00000000ff */
[----:B------:R-:W-:-:S07]  /*34a0*/  IMAD R13, R0, R59, RZ ;  /* 0x0000003b000d7224 */ /* 0x000fce00078e02ff */
.L_x_86:
[----:B------:R-:W-:Y:S05]  /*34b0*/  BSYNC B1 ;  /* 0x0000000000017941 */ /* 0x000fea0003800000 */
.L_x_85:
[----:B------:R-:W-:Y:S01]  /*34c0*/  @!P1 IMAD R47, R47, R58, R13 ;  /* 0x0000003a2f2f9224 */ /* 0x000fe200078e020d */
[----:B------:R-:W-:Y:S04]  /*34d0*/  BSSY B1, `(.L_x_87) ;  /* 0x0000006000017945 */ /* 0x000fe80003800000 */
[----:B------:R0:W-:Y:S01]  /*34e0*/  @!P1 STG.E.U8 desc[UR36][R4.64+0x29], R47 ;  /* 0x0000292f04009986 */ /* 0x0001e2000c101124 */
[----:B------:R-:W-:Y:S05]  /*34f0*/  @P3 BRA `(.L_x_88) ;  /* 0x00000000000c3947 */ /* 0x000fea0003800000 */
[----:B------:R-:W5:Y:S02]  /*3500*/  LDG.E.U8 R68, desc[UR36][R2.64+0x30] ;  /* 0x0000302402447981 */ /* 0x000f64000c1e1100 */
[----:B-----5:R-:W-:-:S05]  /*3510*/  PRMT R0, R68, 0x8880, RZ ;  /* 0x0000888044007816 */ /* 0x020fca00000000ff */
[----:B------:R-:W-:-:S07]  /*3520*/  IMAD R13, R0, R59, RZ ;  /* 0x0000003b000d7224 */ /* 0x000fce00078e02ff */
.L_x_88:
[----:B------:R-:W-:Y:S05]  /*3530*/  BSYNC B1 ;  /* 0x0000000000017941 */ /* 0x000fea0003800000 */
.L_x_87:
[----:B---3--:R-:W-:Y:S01]  /*3540*/  @!P3 IMAD R11, R48, R58, R13 ;  /* 0x0000003a300bb224 */ /* 0x008fe200078e020d */
[----:B------:R-:W-:Y:S04]  /*3550*/  BSSY B1, `(.L_x_89) ;  /* 0x0000006000017945 */ /* 0x000fe80003800000 */
[----:B------:R3:W-:Y:S01]  /*3560*/  @!P3 STG.E.U8 desc[UR36][R6.64+0x30], R11 ;  /* 0x0000300b0600b986 */ /* 0x0007e2000c101124 */
[----:B------:R-:W-:Y:S05]  /*3570*/  @P5 BRA `(.L_x_90) ;  /* 0x00000000000c5947 */ /* 0x000fea0003800000 */
[----:B------:R-:W5:Y:S02]  /*3580*/  LDG.E.U8 R68, desc[UR36][R2.64+0x31] ;  /* 0x0000312402447981 */ /* 0x000f64000c1e1100 */
[----:B-----5:R-:W-:-:S05]  /*3590*/  PRMT R0, R68, 0x8880, RZ ;  /* 0x0000888044007816 */ /* 0x020fca00000000ff */
[----:B------:R-:W-:-:S07]  /*35a0*/  IMAD R13, R0, R59, RZ ;  /* 0x0000003b000d7224 */ /* 0x000fce00078e02ff */
.L_x_90:
[----:B------:R-:W-:Y:S05]  /*35b0*/  BSYNC B1 ;  /* 0x0000000000017941 */ /* 0x000fea0003800000 */
.L_x_89:
        /* <DEDUP_REMOVED lines=9> */
[----:B------:R-:W-:Y:S01]  /*3650*/  ISETP.LT.OR P3, PT, R72, 0x9, !P3 ;  /* 0x000000094800780c */ /* 0x000fe20005f61670 */
[----:B------:R-:W-:-:S12]  /*3660*/  @P2 BRA `(.L_x_92) ;  /* 0x00000000000c2947 */ /* 0x000fd80003800000 */
[----:B------:R-:W5:Y:S02]  /*3670*/  LDG.E.U8 R68, desc[UR36][R8.64+0x30] ;  /* 0x0000302408447981 */ /* 0x000f64000c1e1100 */
[----:B-----5:R-:W-:-:S05]  /*3680*/  PRMT R0, R68, 0x8880, RZ ;  /* 0x0000888044007816 */ /* 0x020fca00000000ff */
[----:B------:R-:W-:-:S07]  /*3690*/  IMAD R13, R0, R59, RZ ;  /* 0x0000003b000d7224 */ /* 0x000fce00078e02ff */
.L_x_92:
[----:B------:R-:W-:Y:S05]  /*36a0*/  BSYNC B1 ;  /* 0x0000000000017941 */ /* 0x000fea0003800000 */
.L_x_91:
[----:B---3--:R-:W-:Y:S01]  /*36b0*/  @!P2 IMAD R11, R50, R58, R13 ;  /* 0x0000003a320ba224 */ /* 0x008fe200078e020d */
[----:B------:R-:W-:Y:S04]  /*36c0*/  BSSY B1, `(.L_x_93) ;  /* 0x0000006000017945 */ /* 0x000fe80003800000 */
[----:B------:R3:W-:Y:S01]  /*36d0*/  @!P2 STG.E.U8 desc[UR36][R4.64+0x30], R11 ;  /* 0x0000300b0400a986 */ /* 0x0007e2000c101124 */
[----:B------:R-:W-:Y:S05]  /*36e0*/  @P0 BRA `(.L_x_94) ;  /* 0x00000000000c0947 */ /* 0x000fea0003800000 */
[----:B------:R-:W5:Y:S02]  /*36f0*/  LDG.E.U8 R68, desc[UR36][R8.64+0x31] ;  /* 0x0000312408447981 */ /* 0x000f64000c1e1100 */
[----:B-----5:R-:W-:-:S05]  /*3700*/  PRMT R0, R68, 0x8880, RZ ;  /* 0x0000888044007816 */ /* 0x020fca00000000ff */
[----:B------:R-:W-:-:S07]  /*3710*/  IMAD R13, R0, R59, RZ ;  /* 0x0000003b000d7224 */ /* 0x000fce00078e02ff */
.L_x_94:
[----:B------:R-:W-:Y:S05]  /*3720*/  BSYNC B1 ;  /* 0x0000000000017941 */ /* 0x000fea0003800000 */
.L_x_93:
[----:B------:R-:W-:Y:S01]  /*3730*/  @!P0 IMAD R51, R51, R58, R13 ;  /* 0x0000003a33338224 */ /* 0x000fe200078e020d */
[----:B------:R-:W-:Y:S04]  /*3740*/  BSSY B1, `(.L_x_95) ;  /* 0x0000006000017945 */ /* 0x000fe80003800000 */
[----:B------:R0:W-:Y:S01]  /*3750*/  @!P0 STG.E.U8 desc[UR36][R4.64+0x31], R51 ;  /* 0x0000313304008986 */ /* 0x0001e2000c101124 */
[----:B------:R-:W-:Y:S05]  /*3760*/  @P5 BRA `(.L_x_96) ;  /* 0x00000000000c5947 */ /* 0x000fea0003800000 */
[----:B------:R-:W5:Y:S02]  /*3770*/  LDG.E.U8 R68, desc[UR36][R2.64+0x38] ;  /* 0x0000382402447981 */ /* 0x000f64000c1e1100 */
[----:B-----5:R-:W-:-:S05]  /*3780*/  PRMT R0, R68, 0x8880, RZ ;  /* 0x0000888044007816 */ /* 0x020fca00000000ff */
[----:B------:R-:W-:-:S07]  /*3790*/  IMAD R13, R0, R59, RZ ;  /* 0x0000003b000d7224 */ /* 0x000fce00078e02ff */
.L_x_96:
[----:B------:R-:W-:Y:S05]  /*37a0*/  BSYNC B1 ;  /* 0x0000000000017941 */ /* 0x000fea0003800000 */
.L_x_95:
[----:B---3--:R-:W-:Y:S01]  /*37b0*/  @!P5 IMAD R11, R52, R58, R13 ;  /* 0x0000003a340bd224 */ /* 0x008fe200078e020d */
[----:B------:R-:W-:Y:S04]  /*37c0*/  BSSY B1, `(.L_x_97) ;  /* 0x0000006000017945 */ /* 0x000fe80003800000 */
[----:B------:R3:W-:Y:S01]  /*37d0*/  @!P5 STG.E.U8 desc[UR36][R6.64+0x38], R11 ;  /* 0x0000380b0600d986 */ /* 0x0007e2000c101124 */
[----:B------:R-:W-:Y:S05]  /*37e0*/  @P4 BRA `(.L_x_98) ;  /* 0x00000000000c4947 */ /* 0x000fea0003800000 */
[----:B------:R-:W5:Y:S02]  /*37f0*/  LDG.E.U8 R68, desc[UR36][R2.64+0x39] ;  /* 0x0000392402447981 */ /* 0x000f64000c1e1100 */
[----:B-----5:R-:W-:-:S05]  /*3800*/  PRMT R0, R68, 0x8880, RZ ;  /* 0x0000888044007816 */ /* 0x020fca00000000ff */
[----:B------:R-:W-:-:S07]  /*3810*/  IMAD R13, R0, R59, RZ ;  /* 0x0000003b000d7224 */ /* 0x000fce00078e02ff */
.L_x_98:
[----:B------:R-:W-:Y:S05]  /*3820*/  BSYNC B1 ;  /* 0x0000000000017941 */ /* 0x000fea0003800000 */
.L_x_97:
[----:B------:R-:W-:Y:S01]  /*3830*/  @!P4 IMAD R53, R53, R58, R13 ;  /* 0x0000003a3535c224 */ /* 0x000fe200078e020d */
[----:B------:R-:W-:Y:S04]  /*3840*/  BSSY B1, `(.L_x_99) ;  /* 0x0000006000017945 */ /* 0x000fe80003800000 */
[----:B------:R0:W-:Y:S01]  /*3850*/  @!P4 STG.E.U8 desc[UR36][R6.64+0x39], R53 ;  /* 0x000039350600c986 */ /* 0x0001e2000c101124 */
[----:B------:R-:W-:Y:S05]  /*3860*/  @P3 BRA `(.L_x_100) ;  /* 0x00000000000c3947 */ /* 0x000fea0003800000 */
[----:B------:R-:W5:Y:S02]  /*3870*/  LDG.E.U8 R68, desc[UR36][R8.64+0x38] ;  /* 0x0000382408447981 */ /* 0x000f64000c1e1100 */
[----:B-----5:R-:W-:-:S05]  /*3880*/  PRMT R0, R68, 0x8880, RZ ;  /* 0x0000888044007816 */ /* 0x020fca00000000ff */
[----:B------:R-:W-:-:S07]  /*3890*/  IMAD R13, R0, R59, RZ ;  /* 0x0000003b000d7224 */ /* 0x000fce00078e02ff */
.L_x_100:
[----:B------:R-:W-:Y:S05]  /*38a0*/  BSYNC B1 ;  /* 0x0000000000017941 */ /* 0x000fea0003800000 */
.L_x_99:
[----:B0-----:R-:W-:Y:S01]  /*38b0*/  @!P3 IMAD R3, R54, R58, R13 ;  /* 0x0000003a3603b224 */ /* 0x001fe200078e020d */
[----:B------:R-:W-:Y:S01]  /*38c0*/  ISETP.LT.OR P1, PT, R72, 0x9, !P1 ;  /* 0x000000094800780c */ /* 0x000fe20004f21670 */
[----:B------:R-:W-:Y:S03]  /*38d0*/  BSSY B1, `(.L_x_101) ;  /* 0x0000006000017945 */ /* 0x000fe60003800000 */
[----:B------:R0:W-:Y:S09]  /*38e0*/  @!P3 STG.E.U8 desc[UR36][R4.64+0x38], R3 ;  /* 0x000038030400b986 */ /* 0x0001f2000c101124 */
[----:B------:R-:W-:Y:S05]  /*38f0*/  @P1 BRA `(.L_x_102) ;  /* 0x00000000000c1947 */ /* 0x000fea0003800000 */
[----:B------:R-:W5:Y:S02]  /*3900*/  LDG.E.U8 R68, desc[UR36][R8.64+0x39] ;  /* 0x0000392408447981 */ /* 0x000f64000c1e1100 */
[----:B-----5:R-:W-:-:S05]  /*3910*/  PRMT R0, R68, 0x8880, RZ ;  /* 0x0000888044007816 */ /* 0x020fca00000000ff */
[----:B------:R-:W-:-:S07]  /*3920*/  IMAD R13, R0, R59, RZ ;  /* 0x0000003b000d7224 */ /* 0x000fce00078e02ff */
.L_x_102:
[----:B------:R-:W-:Y:S05]  /*3930*/  BSYNC B1 ;  /* 0x0000000000017941 */ /* 0x000fea0003800000 */
.L_x_101:
[----:B------:R-:W-:Y:S01]  /*3940*/  IMAD R13, R55, R58, R13 ;  /* 0x0000003a370d7224 */ /* 0x000fe200078e020d */
[----:B------:R-:W-:Y:S06]  /*3950*/  @P1 BRA `(.L_x_103) ;  /* 0x0000000400c81947 */ /* 0x000fec0003800000 */
[----:B------:R0:W-:Y:S01]  /*3960*/  STG.E.U8 desc[UR36][R4.64+0x39], R13 ;  /* 0x0000390d04007986 */ /* 0x0001e2000c101124 */
[----:B------:R-:W-:Y:S05]  /*3970*/  BRA `(.L_x_103) ;  /* 0x0000000400c07947 */ /* 0x000fea0003800000 */
.L_x_38:
[C---:B------:R-:W-:Y:S02]  /*3980*/  ISETP.GE.AND P1, PT, R73.reuse, 0x1, PT ;  /* 0x000000014900780c */ /* 0x040fe40003f26270 */
[----:B------:R-:W-:Y:S02]  /*3990*/  ISETP.GE.AND P0, PT, R73, 0x2, PT ;  /* 0x000000024900780c */ /* 0x000fe40003f06270 */
[C---:B------:R-:W-:Y:S02]  /*39a0*/  ISETP.LT.OR P4, PT, R72.reuse, 0x1, !P1 ;  /* 0x000000014800780c */ /* 0x040fe40004f81670 */
[C---:B------:R-:W-:Y:S02]  /*39b0*/  ISETP.LT.OR P5, PT, R72.reuse, 0x1, !P0 ;  /* 0x000000014800780c */ /* 0x040fe400047a1670 */
[C---:B------:R-:W-:Y:S02]  /*39c0*/  ISETP.LT.OR P1, PT, R72.reuse, 0x9, !P1 ;  /* 0x000000094800780c */ /* 0x040fe40004f21670 */
[----:B------:R-:W-:-:S02]  /*39d0*/  ISETP.LT.OR P0, PT, R72, 0x9, !P0 ;  /* 0x000000094800780c */ /* 0x000fc40004701670 */
[C---:B------:R-:W-:Y:S02]  /*39e0*/  ISETP.GE.AND P3, PT, R73.reuse, 0x9, PT ;  /* 0x000000094900780c */ /* 0x040fe40003f66270 */
[----:B------:R-:W-:-:S03]  /*39f0*/  ISETP.GE.AND P2, PT, R73, 0xa, PT ;  /* 0x0000000a4900780c */ /* 0x000fc60003f46270 */
[-C--:B------:R-:W-:Y:S02]  /*3a00*/  @!P4 IMAD R3, R24, R58.reuse, RZ ;  /* 0x0000003a1803c224 */ /* 0x080fe400078e02ff */
[-C--:B------:R-:W-:Y:S02]  /*3a10*/  @!P5 IMAD R25, R25, R58.reuse, RZ ;  /* 0x0000003a1919d224 */ /* 0x080fe400078e02ff */
[-C--:B------:R-:W-:Y:S01]  /*3a20*/  @!P1 IMAD R9, R26, R58.reuse, RZ ;  /* 0x0000003a1a099224 */ /* 0x080fe200078e02ff */
[----:B------:R0:W-:Y:S01]  /*3a30*/  @!P4 STG.E.U8 desc[UR36][R6.64], R3 ;  /* 0x000000030600c986 */ /* 0x0001e2000c101124 */
[C---:B------:R-:W-:Y:S01]  /*3a40*/  ISETP.LT.OR P4, PT, R72.reuse, 0x1, !P3 ;  /* 0x000000014800780c */ /* 0x040fe20005f81670 */
[----:B------:R-:W-:Y:S02]  /*3a50*/  @!P0 IMAD R27, R27, R58, RZ ;  /* 0x0000003a1b1b8224 */ /* 0x000fe400078e02ff */
[----:B------:R-:W-:Y:S01]  /*3a60*/  @!P5 STG.E.U8 desc[UR36][R6.64+0x1], R25 ;  /* 0x000001190600d986 */ /* 0x000fe2000c101124 */
[----:B------:R-:W-:-:S02]  /*3a70*/  ISETP.LT.OR P5, PT, R72, 0x1, !P2 ;  /* 0x000000014800780c */ /* 0x000fc400057a1670 */
[C---:B------:R-:W-:Y:S01]  /*3a80*/  ISETP.LT.OR P2, PT, R72.reuse, 0x9, !P2 ;  /* 0x000000094800780c */ /* 0x040fe20005741670 */
[----:B------:R1:W-:Y:S01]  /*3a90*/  @!P1 STG.E.U8 desc[UR36][R4.64], R9 ;  /* 0x0000000904009986 */ /* 0x0003e2000c101124 */
[----:B------:R-:W-:Y:S02]  /*3aa0*/  ISETP.LT.OR P1, PT, R72, 0x9, !P3 ;  /* 0x000000094800780c */ /* 0x000fe40005f21670 */
[C---:B------:R-:W-:Y:S01]  /*3ab0*/  ISETP.GE.AND P3, PT, R73.reuse, 0x11, PT ;  /* 0x000000114900780c */ /* 0x040fe20003f66270 */
[----:B------:R-:W-:Y:S01]  /*3ac0*/  @!P0 STG.E.U8 desc[UR36][R4.64+0x1], R27 ;  /* 0x0000011b04008986 */ /* 0x000fe2000c101124 */
[----:B------:R-:W-:Y:S01]  /*3ad0*/  ISETP.GE.AND P0, PT, R73, 0x12, PT ;  /* 0x000000124900780c */ /* 0x000fe20003f06270 */
[----:B------:R-:W-:-:S04]  /*3ae0*/  @!P4 IMAD R11, R28, R58, RZ ;  /* 0x0000003a1c0bc224 */ /* 0x000fc800078e02ff */
[-C--:B------:R-:W-:Y:S01]  /*3af0*/  @!P5 IMAD R29, R29, R58.reuse, RZ ;  /* 0x0000003a1d1dd224 */ /* 0x080fe200078e02ff */
[----:B------:R-:W-:Y:S01]  /*3b00*/  @!P4 STG.E.U8 desc[UR36][R6.64+0x8], R11 ;  /* 0x0000080b0600c986 */ /* 0x000fe2000c101124 */
[C---:B------:R-:W-:Y:S01]  /*3b10*/  ISETP.LT.OR P4, PT, R72.reuse, 0x1, !P3 ;  /* 0x000000014800780c */ /* 0x040fe20005f81670 */
[-C--:B------:R-:W-:Y:S02]  /*3b20*/  @!P2 IMAD R31, R31, R58.reuse, RZ ;  /* 0x0000003a1f1fa224 */ /* 0x080fe400078e02ff */
[----:B------:R-:W-:Y:S01]  /*3b30*/  @!P5 STG.E.U8 desc[UR36][R6.64+0x9], R29 ;  /* 0x0000091d0600d986 */ /* 0x000fe2000c101124 */
[----:B------:R-:W-:Y:S01]  /*3b40*/  ISETP.LT.OR P5, PT, R72, 0x1, !P0 ;  /* 0x000000014800780c */ /* 0x000fe200047a1670 */
[----:B0-----:R-:W-:Y:S01]  /*3b50*/  @!P1 IMAD R3, R30, R58, RZ ;  /* 0x0000003a1e039224 */ /* 0x001fe200078e02ff */
[----:B------:R-:W-:Y:S01]  /*3b60*/  ISETP.LT.OR P0, PT, R72, 0x9, !P0 ;  /* 0x000000094800780c */ /* 0x000fe20004701670 */
[----:B------:R-:W-:Y:S01]  /*3b70*/  @!P2 STG.E.U8 desc[UR36][R4.64+0x9], R31 ;  /* 0x0000091f0400a986 */ /* 0x000fe2000c101124 */
[----:B------:R-:W-:-:S03]  /*3b80*/  ISETP.GE.AND P2, PT, R73, 0x19, PT ;  /* 0x000000194900780c */ /* 0x000fc60003f46270 */
[----:B------:R0:W-:Y:S01]  /*3b90*/  @!P1 STG.E.U8 desc[UR36][R4.64+0x8], R3 ;  /* 0x0000080304009986 */ /* 0x0001e2000c101124 */
[----:B------:R-:W-:Y:S01]  /*3ba0*/  ISETP.LT.OR P1, PT, R72, 0x9, !P3 ;  /* 0x000000094800780c */ /* 0x000fe20005f21670 */
[----:B-1----:R-:W-:Y:S01]  /*3bb0*/  @!P4 IMAD R9, R32, R58, RZ ;  /* 0x0000003a2009c224 */ /* 0x002fe200078e02ff */
[----:B------:R-:W-:-:S03]  /*3bc0*/  ISETP.GE.AND P3, PT, R73, 0x1a, PT ;  /* 0x0000001a4900780c */ /* 0x000fc60003f66270 */
[-C--:B------:R-:W-:Y:S01]  /*3bd0*/  @!P5 IMAD R33, R33, R58.reuse, RZ ;  /* 0x0000003a2121d224 */ /* 0x080fe200078e02ff */
[----:B------:R-:W-:Y:S01]  /*3be0*/  @!P4 STG.E.U8 desc[UR36][R6.64+0x10], R9 ;  /* 0x000010090600c986 */ /* 0x000fe2000c101124 */
[C---:B------:R-:W-:Y:S01]  /*3bf0*/  ISETP.LT.OR P4, PT, R72.reuse, 0x1, !P3 ;  /* 0x000000014800780c */ /* 0x040fe20005f81670 */
[-C--:B------:R-:W-:Y:S01]  /*3c00*/  @!P0 IMAD R35, R35, R58.reuse, RZ ;  /* 0x0000003a23238224 */ /* 0x080fe200078e02ff */
[C---:B------:R-:W-:Y:S01]  /*3c10*/  ISETP.LT.OR P3, PT, R72.reuse, 0x9, !P3 ;  /* 0x000000094800780c */ /* 0x040fe20005f61670 */
[----:B------:R-:W-:Y:S01]  /*3c20*/  @!P5 STG.E.U8 desc[UR36][R6.64+0x11], R33 ;  /* 0x000011210600d986 */ /* 0x000fe2000c101124 */
[----:B------:R-:W-:Y:S02]  /*3c30*/  ISETP.LT.OR P5, PT, R72, 0x1, !P2 ;  /* 0x000000014800780c */ /* 0x000fe400057a1670 */
[----:B0-----:R-:W-:Y:S01]  /*3c40*/  @!P1 IMAD R3, R34, R58, RZ ;  /* 0x0000003a22039224 */ /* 0x001fe200078e02ff */
[----:B------:R-:W-:Y:S01]  /*3c50*/  @!P0 STG.E.U8 desc[UR36][R4.64+0x11], R35 ;  /* 0x0000112304008986 */ /* 0x000fe2000c101124 */
[----:B------:R-:W-:-:S02]  /*3c60*/  ISETP.LT.OR P2, PT, R72, 0x9, !P2 ;  /* 0x000000094800780c */ /* 0x000fc40005741670 */
[C---:B------:R-:W-:Y:S01]  /*3c70*/  ISETP.GE.AND P0, PT, R73.reuse, 0x21, PT ;  /* 0x000000214900780c */ /* 0x040fe20003f06270 */
[----:B------:R0:W-:Y:S01]  /*3c80*/  @!P1 STG.E.U8 desc[UR36][R4.64+0x10], R3 ;  /* 0x0000100304009986 */ /* 0x0001e2000c101124 */
[----:B------:R-:W-:Y:S01]  /*3c90*/  ISETP.GE.AND P1, PT, R73, 0x22, PT ;  /* 0x000000224900780c */ /* 0x000fe20003f26270 */
[-C--:B------:R-:W-:Y:S02]  /*3ca0*/  @!P4 IMAD R37, R37, R58.reuse, RZ ;  /* 0x0000003a2525c224 */ /* 0x080fe400078e02ff */
[-C--:B------:R-:W-:Y:S02]  /*3cb0*/  @!P3 IMAD R39, R39, R58.reuse, RZ ;  /* 0x0000003a2727b224 */ /* 0x080fe400078e02ff */
[-C--:B------:R-:W-:Y:S01]  /*3cc0*/  @!P5 IMAD R11, R36, R58.reuse, RZ ;  /* 0x0000003a240bd224 */ /* 0x080fe200078e02ff */
[----:B------:R-:W-:Y:S01]  /*3cd0*/  @!P4 STG.E.U8 desc[UR36][R6.64+0x19], R37 ;  /* 0x000019250600c986 */ /* 0x000fe2000c101124 */
[C---:B------:R-:W-:Y:S02]  /*3ce0*/  ISETP.LT.OR P4, PT, R72.reuse, 0x1, !P0 ;  /* 0x000000014800780c */ /* 0x040fe40004781670 */
[C---:B------:R-:W-:Y:S01]  /*3cf0*/  ISETP.LT.OR P0, PT, R72.reuse, 0x9, !P0 ;  /* 0x000000094800780c */ /* 0x040fe20004701670 */
[----:B------:R-:W-:Y:S01]  /*3d00*/  @!P5 STG.E.U8 desc[UR36][R6.64+0x18], R11 ;  /* 0x0000180b0600d986 */ /* 0x000fe2000c101124 */
[----:B------:R-:W-:Y:S01]  /*3d10*/  ISETP.LT.OR P5, PT, R72, 0x1, !P1 ;  /* 0x000000014800780c */ /* 0x000fe20004fa1670 */
[----:B0-----:R-:W-:Y:S01]  /*3d20*/  @!P2 IMAD R3, R38, R58, RZ ;  /* 0x0000003a2603a224 */ /* 0x001fe200078e02ff */
[----:B------:R-:W-:Y:S01]  /*3d30*/  ISETP.LT.OR P1, PT, R72, 0x9, !P1 ;  /* 0x000000094800780c */ /* 0x000fe20004f21670 */
[----:B------:R-:W-:Y:S01]  /*3d40*/  @!P3 STG.E.U8 desc[UR36][R4.64+0x19], R39 ;  /* 0x000019270400b986 */ /* 0x000fe2000c101124 */
[----:B------:R-:W-:-:S03]  /*3d50*/  ISETP.GE.AND P3, PT, R73, 0x29, PT ;  /* 0x000000294900780c */ /* 0x000fc60003f66270 */
[----:B------:R0:W-:Y:S01]  /*3d60*/  @!P2 STG.E.U8 desc[UR36][R4.64+0x18], R3 ;  /* 0x000018030400a986 */ /* 0x0001e2000c101124 */
[----:B------:R-:W-:Y:S01]  /*3d70*/  ISETP.GE.AND P2, PT, R73, 0x2a, PT ;  /* 0x0000002a4900780c */ /* 0x000fe20003f46270 */
[----:B------:R-:W-:-:S04]  /*3d80*/  @!P4 IMAD R9, R40, R58, RZ ;  /* 0x0000003a2809c224 */ /* 0x000fc800078e02ff */
[-C--:B------:R-:W-:Y:S01]  /*3d90*/  @!P5 IMAD R41, R41, R58.reuse, RZ ;  /* 0x0000003a2929d224 */ /* 0x080fe200078e02ff */
[----:B------:R-:W-:Y:S01]  /*3da0*/  @!P4 STG.E.U8 desc[UR36][R6.64+0x20], R9 ;  /* 0x000020090600c986 */ /* 0x000fe2000c101124 */
[C---:B------:R-:W-:Y:S01]  /*3db0*/  ISETP.LT.OR P4, PT, R72.reuse, 0x1, !P3 ;  /* 0x000000014800780c */ /* 0x040fe20005f81670 */
[-C--:B------:R-:W-:Y:S01]  /*3dc0*/  @!P1 IMAD R43, R43, R58.reuse, RZ ;  /* 0x0000003a2b2b9224 */ /* 0x080fe200078e02ff */
        /* <DEDUP_REMOVED lines=25> */
[----:B------:R1:W-:Y:S01]  /*3f60*/  @!P4 STG.E.U8 desc[UR36][R6.64+0x30], R9 ;  /* 0x000030090600c986 */ /* 0x0003e2000c101124 */
[C---:B------:R-:W-:Y:S01]  /*3f70*/  ISETP.LT.OR P4, PT, R72.reuse, 0x1, !P2 ;  /* 0x000000014800780c */ /* 0x040fe20005781670 */
[-C--:B------:R-:W-:Y:S01]  /*3f80*/  @!P0 IMAD R51, R51, R58.reuse, RZ ;  /* 0x0000003a33338224 */ /* 0x080fe200078e02ff */
[C---:B------:R-:W-:Y:S01]  /*3f90*/  ISETP.LT.OR P2, PT, R72.reuse, 0x9, !P2 ;  /* 0x000000094800780c */ /* 0x040fe20005741670 */
[----:B------:R2:W-:Y:S01]  /*3fa0*/  @!P5 STG.E.U8 desc[UR36][R6.64+0x31], R49 ;  /* 0x000031310600d986 */ /* 0x0005e2000c101124 */
[----:B------:R-:W-:Y:S01]  /*3fb0*/  ISETP.LT.OR P5, PT, R72, 0x1, !P3 ;  /* 0x000000014800780c */ /* 0x000fe20005fa1670 */
[-C--:B0-----:R-:W-:Y:S01]  /*3fc0*/  @!P1 IMAD R3, R50, R58.reuse, RZ ;  /* 0x0000003a32039224 */ /* 0x081fe200078e02ff */
[----:B------:R-:W-:Y:S01]  /*3fd0*/  ISETP.LT.OR P3, PT, R72, 0x9, !P3 ;  /* 0x000000094800780c */ /* 0x000fe20005f61670 */
[----:B------:R2:W-:Y:S04]  /*3fe0*/  @!P0 STG.E.U8 desc[UR36][R4.64+0x31], R51 ;  /* 0x0000313304008986 */ /* 0x0005e8000c101124 */
[----:B------:R2:W-:Y:S02]  /*3ff0*/  @!P1 STG.E.U8 desc[UR36][R4.64+0x30], R3 ;  /* 0x0000300304009986 */ /* 0x0005e4000c101124 */
[----:B------:R-:W-:-:S02]  /*4000*/  @!P4 IMAD R11, R52, R58, RZ ;  /* 0x0000003a340bc224 */ /* 0x000fc400078e02ff */
[-C--:B-1----:R-:W-:Y:S02]  /*4010*/  @!P2 IMAD R9, R54, R58.reuse, RZ ;  /* 0x0000003a3609a224 */ /* 0x082fe400078e02ff */
[-C--:B------:R-:W-:Y:S01]  /*4020*/  @!P5 IMAD R53, R53, R58.reuse, RZ ;  /* 0x0000003a3535d224 */ /* 0x080fe200078e02ff */
[----:B------:R2:W-:Y:S01]  /*4030*/  @!P4 STG.E.U8 desc[UR36][R6.64+0x38], R11 ;  /* 0x0000380b0600c986 */ /* 0x0005e2000c101124 */
[----:B------:R-:W-:-:S03]  /*4040*/  @!P3 IMAD R55, R55, R58, RZ ;  /* 0x0000003a3737b224 */ /* 0x000fc600078e02ff */
[----:B------:R2:W-:Y:S04]  /*4050*/  @!P5 STG.E.U8 desc[UR36][R6.64+0x39], R53 ;  /* 0x000039350600d986 */ /* 0x0005e8000c101124 */
[----:B------:R2:W-:Y:S04]  /*4060*/  @!P2 STG.E.U8 desc[UR36][R4.64+0x38], R9 ;  /* 0x000038090400a986 */ /* 0x0005e8000c101124 */
[----:B------:R2:W-:Y:S02]  /*4070*/  @!P3 STG.E.U8 desc[UR36][R4.64+0x39], R55 ;  /* 0x000039370400b986 */ /* 0x0005e4000c101124 */
.L_x_103:
[----:B------:R-:W-:Y:S05]  /*4080*/  BSYNC B0 ;  /* 0x0000000000007941 */ /* 0x000fea0003800000 */
.L_x_37:
[----:B0-2---:R-:W2:Y:S01]  /*4090*/  LDL.64 R2, [R1] ;  /* 0x0000000001027983 */ /* 0x005ea20000100a00 */
[----:B------:R-:W-:Y:S01]  /*40a0*/  ULDC.64 UR4, c[0x0][0x650] ;  /* 0x0001940000047ab9 */ /* 0x000fe20000000a00 */
[----:B------:R0:W-:Y:S01]  /*40b0*/  SYNCS.ARRIVE.TRANS64.A1T0 RZ, [R66+UR47], RZ ;  /* 0x000000ff42ff79a7 */ /* 0x0001e2000810002f */
[----:B------:R-:W-:Y:S01]  /*40c0*/  PRMT R0, RZ, 0x7610, R0 ;  /* 0x00007610ff007816 */ /* 0x000fe20000000000 */
[----:B------:R-:W-:Y:S02]  /*40d0*/  IMAD.MOV.U32 R19, RZ, RZ, -0x1 ;  /* 0xffffffffff137424 */ /* 0x000fe400078e00ff */
[----:B------:R-:W-:Y:S01]  /*40e0*/  IMAD.MOV.U32 R22, RZ, RZ, -0x1 ;  /* 0xffffffffff167424 */ /* 0x000fe200078e00ff */
[----:B--2---:R-:W-:-:S04]  /*40f0*/  LEA R18, P0, R2, R18, 0x1 ;  /* 0x0000001202127211 */ /* 0x004fc800078008ff */
[----:B------:R-:W-:Y:S01]  /*4100*/  LEA.HI.X R17, R2, R17, R23, 0x1, P0 ;  /* 0x0000001102117211 */ /* 0x000fe200000f0c17 */
[----:B------:R-:W-:Y:S01]  /*4110*/  IMAD.MOV.U32 R2, RZ, RZ, -0x1 ;  /* 0xffffffffff027424 */ /* 0x000fe200078e00ff */
[----:B------:R-:W-:-:S04]  /*4120*/  ISETP.GE.U32.AND P0, PT, R18, UR4, PT ;  /* 0x0000000412007c0c */ /* 0x000fc8000bf06070 */
[----:B------:R-:W-:-:S13]  /*4130*/  ISETP.GE.U32.AND.EX P0, PT, R17, UR5, PT, P0 ;  /* 0x0000000511007c0c */ /* 0x000fda000bf06100 */
[----:B0-----:R-:W-:Y:S05]  /*4140*/  @P0 BRA `(.L_x_104) ;  /* 0x0000000400700947 */ /* 0x001fea0003800000 */
[----:B------:R-:W0:Y:S01]  /*4150*/  S2R R10, SR_CTAID.X ;  /* 0x00000000000a7919 */ /* 0x000e220000002500 */
[----:B------:R-:W2:Y:S01]  /*4160*/  LDC.64 R8, c[0x0][0x628] ;  /* 0x00018a00ff087b82 */ /* 0x000ea20000000a00 */
[----:B------:R-:W-:Y:S01]  /*4170*/  ULDC UR4, c[0x0][0x150] ;  /* 0x0000540000047ab9 */ /* 0x000fe20000000800 */
[----:B-1-3--:R-:W-:Y:S01]  /*4180*/  IMAD.MOV.U32 R6, RZ, RZ, R18 ;  /* 0x000000ffff067224 */ /* 0x00afe200078e0012 */
[----:B------:R-:W1:Y:S01]  /*4190*/  S2R R20, SR_CTAID.Y ;  /* 0x0000000000147919 */ /* 0x000e620000002600 */
[----:B------:R-:W-:-:S04]  /*41a0*/  IMAD.MOV.U32 R7, RZ, RZ, R17 ;  /* 0x000000ffff077224 */ /* 0x000fc800078e0011 */
[----:B------:R-:W3:Y:S08]  /*41b0*/  LDC R15, c[0x0][0x144] ;  /* 0x00005100ff0f7b82 */ /* 0x000ef00000000800 */
[----:B------:R-:W1:Y:S08]  /*41c0*/  LDC R0, c[0x0][0x630] ;  /* 0x00018c00ff007b82 */ /* 0x000e700000000800 */
[----:B------:R-:W1:Y:S01]  /*41d0*/  LDC.64 R12, c[0x0][0x620] ;  /* 0x00018800ff0c7b82 */ /* 0x000e620000000a00 */
[----:B--2---:R-:W-:-:S04]  /*41e0*/  ISETP.NE.U32.AND P0, PT, R8, RZ, PT ;  /* 0x000000ff0800720c */ /* 0x004fc80003f05070 */
[----:B------:R-:W-:Y:S02]  /*41f0*/  ISETP.NE.AND.EX P0, PT, R9, RZ, PT, P0 ;  /* 0x000000ff0900720c */ /* 0x000fe40003f05300 */
[----:B0-----:R-:W-:-:S05]  /*4200*/  I2FP.F32.U32 R2, R10 ;  /* 0x0000000a00027245 */ /* 0x001fca0000201000 */
[----:B------:R-:W-:-:S04]  /*4210*/  FMUL R2, R2, UR4 ;  /* 0x0000000402027c20 */ /* 0x000fc80008400000 */
[----:B------:R0:W2:Y:S02]  /*4220*/  F2I.U32.TRUNC.NTZ R14, R2 ;  /* 0x00000002000e7305 */ /* 0x0000a4000020f000 */
[----:B---3--:R-:W-:Y:S05]  /*4230*/  @!P0 BRA `(.L_x_105) ;  /* 0x0000000000288947 */ /* 0x008fea0003800000 */
[----:B------:R-:W3:Y:S02]  /*4240*/  LDC R3, c[0x0][0x634] ;  /* 0x00018d00ff037b82 */ /* 0x000ee40000000800 */
[----:B---3--:R-:W-:-:S05]  /*4250*/  IADD3 R7, P0, R18, R3, RZ ;  /* 0x0000000312077210 */ /* 0x008fca0007f1e0ff */
[----:B------:R-:W-:-:S04]  /*4260*/  IMAD.X R11, RZ, RZ, R17, P0 ;  /* 0x000000ffff0b7224 */ /* 0x000fc800000e0611 */
[----:B0-----:R-:W-:-:S04]  /*4270*/  IMAD.WIDE.U32 R2, R11, R8, RZ ;  /* 0x000000080b027225 */ /* 0x001fc800078e00ff */
[----:B----4-:R-:W-:-:S04]  /*4280*/  IMAD.WIDE.U32 R4, P0, R7, R9, R2 ;  /* 0x0000000907047225 */ /* 0x010fc80007800002 */
[----:B------:R-:W-:-:S04]  /*4290*/  IMAD.WIDE.U32 R2, R7, R8, RZ ;  /* 0x0000000807027225 */ /* 0x000fc800078e00ff */
[----:B------:R-:W-:Y:S01]  /*42a0*/  IMAD.X R7, RZ, RZ, RZ, P0 ;  /* 0x000000ffff077224 */ /* 0x000fe200000e06ff */
[----:B------:R-:W-:Y:S01]  /*42b0*/  IADD3 RZ, P0, R3, R4, RZ ;  /* 0x0000000403ff7210 */ /* 0x000fe20007f1e0ff */
[----:B------:R-:W-:-:S04]  /*42c0*/  IMAD.MOV.U32 R6, RZ, RZ, R5 ;  /* 0x000000ffff067224 */ /* 0x000fc800078e0005 */
[----:B------:R-:W-:-:S08]  /*42d0*/  IMAD.WIDE.U32.X R6, R11, R9, R6, P0 ;  /* 0x000000090b067225 */ /* 0x000fd000000e0406 */
.L_x_105:
[----:B----4-:R-:W3:Y:S01]  /*42e0*/  LDC.64 R26, c[0x0][0x640] ;  /* 0x00019000ff1a7b82 */ /* 0x010ee20000000a00 */
[-C--:B-1----:R-:W-:Y:S01]  /*42f0*/  SHF.R.U64 R11, R6, R0.reuse, R7 ;  /* 0x00000000060b7219 */ /* 0x082fe20000001207 */
[----:B------:R-:W-:Y:S01]  /*4300*/  IMAD.MOV.U32 R19, RZ, RZ, R17 ;  /* 0x000000ffff137224 */ /* 0x000fe200078e0011 */
[----:B------:R-:W-:Y:S01]  /*4310*/  SHF.R.U32.HI R0, RZ, R0, R7 ;  /* 0x00000000ff007219 */ /* 0x000fe20000011607 */
[----:B--2---:R-:W-:Y:S01]  /*4320*/  IMAD.MOV R14, RZ, RZ, -R14 ;  /* 0x000000ffff0e7224 */ /* 0x004fe200078e0a0e */
[----:B------:R-:W-:Y:S01]  /*4330*/  IADD3 R5, P0, RZ, -R11, RZ ;  /* 0x8000000bff057210 */ /* 0x000fe20007f1e0ff */
[----:B------:R-:W-:Y:S01]  /*4340*/  ULDC UR4, c[0x0][0x154] ;  /* 0x0000550000047ab9 */ /* 0x000fe20000000800 */
[----:B------:R-:W-:Y:S01]  /*4350*/  IMAD.MOV.U32 R7, RZ, RZ, 0x1 ;  /* 0x00000001ff077424 */ /* 0x000fe200078e00ff */
[----:B------:R-:W1:Y:S01]  /*4360*/  LDC R4, c[0x0][0x618] ;  /* 0x00018600ff047b82 */ /* 0x000e620000000800 */
[----:B------:R-:W-:Y:S02]  /*4370*/  IMAD R22, R15, R14, R10 ;  /* 0x0000000e0f167224 */ /* 0x000fe400078e020a */
[----:B------:R-:W-:-:S04]  /*4380*/  IMAD.X R3, RZ, RZ, ~R0, P0 ;  /* 0x000000ffff037224 */ /* 0x000fc800000e0e00 */
[-C--:B------:R-:W-:Y:S01]  /*4390*/  IMAD R0, R3, R12.reuse, RZ ;  /* 0x0000000c03007224 */ /* 0x080fe200078e02ff */
[----:B------:R-:W2:Y:S01]  /*43a0*/  LDC R6, c[0x0][0x608] ;  /* 0x00018200ff067b82 */ /* 0x000ea20000000800 */
[----:B0-----:R-:W-:-:S04]  /*43b0*/  IMAD.WIDE.U32 R2, R5, R12, R18 ;  /* 0x0000000c05027225 */ /* 0x001fc800078e0012 */
[----:B------:R-:W-:Y:S01]  /*43c0*/  IMAD R5, R5, R13, R0 ;  /* 0x0000000d05057224 */ /* 0x000fe200078e0200 */
[----:B------:R-:W-:Y:S02]  /*43d0*/  I2FP.F32.U32 R0, R20 ;  /* 0x0000001400007245 */ /* 0x000fe40000201000 */
[----:B------:R-:W0:Y:S01]  /*43e0*/  LDC R24, c[0x0][0x658] ;  /* 0x00019600ff187b82 */ /* 0x000e220000000800 */
[----:B------:R-:W-:Y:S01]  /*43f0*/  IMAD.IADD R3, R3, 0x1, R5 ;  /* 0x0000000103037824 */ /* 0x000fe200078e0205 */
[----:B---3--:R-:W-:Y:S01]  /*4400*/  ISETP.NE.U32.AND P0, PT, R26, RZ, PT ;  /* 0x000000ff1a00720c */ /* 0x008fe20003f05070 */
[----:B------:R-:W-:Y:S01]  /*4410*/  FMUL R0, R0, UR4 ;  /* 0x0000000400007c20 */ /* 0x000fe20008400000 */
[----:B------:R-:W-:Y:S02]  /*4420*/  IMAD.MOV.U32 R5, RZ, RZ, -0x1 ;  /* 0xffffffffff057424 */ /* 0x000fe400078e00ff */
[----:B------:R-:W-:Y:S01]  /*4430*/  ISETP.NE.AND.EX P0, PT, R27, RZ, PT, P0 ;  /* 0x000000ff1b00720c */ /* 0x000fe20003f05300 */
[----:B------:R3:W4:Y:S01]  /*4440*/  F2I.U32.TRUNC.NTZ R12, R0 ;  /* 0x00000000000c7305 */ /* 0x000722000020f000 */
[----:B------:R-:W3:Y:S01]  /*4450*/  LDC R15, c[0x0][0x148] ;  /* 0x00005200ff0f7b82 */ /* 0x000ee20000000800 */
[----:B-1----:R-:W-:-:S02]  /*4460*/  SHF.R.U64 R10, R2, R4, R3 ;  /* 0x00000004020a7219 */ /* 0x002fc40000001203 */
[----:B------:R-:W-:-:S05]  /*4470*/  SHF.R.U32.HI R3, RZ, R4, R3 ;  /* 0x00000004ff037219 */ /* 0x000fca0000011603 */
[----:B------:R-:W1:Y:S01]  /*4480*/  LDC R14, c[0x0][0x600] ;  /* 0x00018000ff0e7b82 */ /* 0x000e620000000800 */
[-CC-:B--2---:R-:W-:Y:S02]  /*4490*/  SHF.R.U64 R8, R10, R6.reuse, R3.reuse ;  /* 0x000000060a087219 */ /* 0x184fe40000001203 */
[----:B------:R-:W-:-:S05]  /*44a0*/  SHF.R.U32.HI R3, RZ, R6, R3 ;  /* 0x00000006ff037219 */ /* 0x000fca0000011603 */
[----:B------:R-:W2:Y:S01]  /*44b0*/  LDC R21, c[0x0][0x648] ;  /* 0x00019200ff157b82 */ /* 0x000ea20000000800 */
[-CC-:B0-----:R-:W-:Y:S02]  /*44c0*/  SHF.R.U64 R13, R8, R24.reuse, R3.reuse ;  /* 0x00000018080d7219 */ /* 0x181fe40000001203 */
[-C--:B------:R-:W-:Y:S02]  /*44d0*/  SHF.L.U32 R5, R5, R24.reuse, RZ ;  /* 0x0000001805057219 */ /* 0x080fe400000006ff */
[-C--:B------:R-:W-:Y:S01]  /*44e0*/  SHF.R.U32.HI R3, RZ, R24.reuse, R3 ;  /* 0x00000018ff037219 */ /* 0x080fe20000011603 */
[----:B------:R-:W-:Y:S01]  /*44f0*/  IMAD.MOV.U32 R2, RZ, RZ, R13 ;  /* 0x000000ffff027224 */ /* 0x000fe200078e000d */
[----:B------:R-:W-:Y:S01]  /*4500*/  SHF.L.U32 R24, R7, R24, RZ ;  /* 0x0000001807187219 */ /* 0x000fe200000006ff */
[----:B------:R-:W0:Y:S01]  /*4510*/  LDC R25, c[0x0][0x638] ;  /* 0x00018e00ff197b82 */ /* 0x000e220000000800 */
[----:B------:R-:W-:-:S07]  /*4520*/  LOP3.LUT R19, RZ, R5, RZ, 0x33, !PT ;  /* 0x00000005ff137212 */ /* 0x000fce00078e33ff */
[----:B------:R-:W0:Y:S01]  /*4530*/  LDC R28, c[0x0][0x610] ;  /* 0x00018400ff1c7b82 */ /* 0x000e220000000800 */
[----:B----4-:R-:W-:Y:S05]  /*4540*/  @!P0 BRA `(.L_x_106) ;  /* 0x0000000000288947 */ /* 0x010fea0003800000 */
[----:B---3--:R-:W3:Y:S02]  /*4550*/  LDC R0, c[0x0][0x64c] ;  /* 0x00019300ff007b82 */ /* 0x008ee40000000800 */
[----:B---3--:R-:W-:-:S05]  /*4560*/  IADD3 R7, P0, R13, R0, RZ ;  /* 0x000000000d077210 */ /* 0x008fca0007f1e0ff */
        /* <DEDUP_REMOVED lines=8> */
.L_x_106:
[----:B------:R-:W4:Y:S01]  /*45f0*/  LDC R4, c[0x0][0x65c] ;  /* 0x00019700ff047b82 */ /* 0x000f220000000800 */
[----:B--23--:R-:W-:Y:S01]  /*4600*/  SHF.R.U64 R0, R2, R21, R3 ;  /* 0x0000001502007219 */ /* 0x00cfe20000001203 */
[----:B-1----:R-:W-:Y:S01]  /*4610*/  VIADD R3, R14, 0xffffffff ;  /* 0xffffffff0e037836 */ /* 0x002fe20000000000 */
[----:B------:R-:W-:Y:S01]  /*4620*/  LOP3.LUT R19, R8, R19, RZ, 0xc0, !PT ;  /* 0x0000001308137212 */ /* 0x000fe200078ec0ff */
[----:B------:R-:W-:Y:S02]  /*4630*/  IMAD.MOV R12, RZ, RZ, -R12 ;  /* 0x000000ffff0c7224 */ /* 0x000fe400078e0a0c */
[----:B------:R-:W-:Y:S01]  /*4640*/  IMAD.MOV R2, RZ, RZ, -R0 ;  /* 0x000000ffff027224 */ /* 0x000fe200078e0a00 */
[----:B------:R-:W-:Y:S01]  /*4650*/  LOP3.LUT R3, R10, R3, RZ, 0xc0, !PT ;  /* 0x000000030a037212 */ /* 0x000fe200078ec0ff */
[----:B------:R-:W-:Y:S02]  /*4660*/  IMAD R19, R24, R0, R19 ;  /* 0x0000000018137224 */ /* 0x000fe400078e0213 */
[----:B0-----:R-:W-:-:S04]  /*4670*/  IMAD R0, R2, R25, R13 ;  /* 0x0000001902007224 */ /* 0x001fc800078e020d */
[----:B------:R-:W-:Y:S01]  /*4680*/  IMAD R2, R0, R14, R3 ;  /* 0x0000000e00027224 */ /* 0x000fe200078e0203 */
[----:B----4-:R-:W-:Y:S01]  /*4690*/  ISETP.NE.AND P0, PT, R4, 0x1, PT ;  /* 0x000000010400780c */ /* 0x010fe20003f05270 */
[----:B------:R-:W-:-:S05]  /*46a0*/  IMAD.MOV.U32 R4, RZ, RZ, 0x1 ;  /* 0x00000001ff047424 */ /* 0x000fca00078e00ff */
[----:B------:R-:W-:-:S07]  /*46b0*/  PRMT R0, R4, 0x7610, R0 ;  /* 0x0000761004007816 */ /* 0x000fce0000000000 */
[----:B------:R-:W-:-:S04]  /*46c0*/  @P0 IMAD R22, R15, R12, R20 ;  /* 0x0000000c0f160224 */ /* 0x000fc800078e0214 */
[----:B------:R-:W-:-:S05]  /*46d0*/  IMAD R19, R19, R28, R22 ;  /* 0x0000001c13137224 */ /* 0x000fca00078e0216 */
[----:B------:R-:W-:Y:S02]  /*46e0*/  SEL R22, R2, R19, !P0 ;  /* 0x0000001302167207 */ /* 0x000fe40004000000 */
[----:B------:R-:W-:Y:S01]  /*46f0*/  SEL R19, R19, R2, !P0 ;  /* 0x0000000213137207 */ /* 0x000fe20004000000 */
[----:B------:R-:W-:-:S07]  /*4700*/  IMAD.MOV.U32 R2, RZ, RZ, R11 ;  /* 0x000000ffff027224 */ /* 0x000fce00078e000b */
.L_x_104:
[----:B------:R-:W-:Y:S02]  /*4710*/  LOP3.LUT P0, RZ, R0, 0xff, RZ, 0xc0, !PT ;  /* 0x000000ff00ff7812 */ /* 0x000fe4000780c0ff */
[----:B------:R-:W-:-:S11]  /*4720*/  LOP3.LUT R69, R69, 0x1, RZ, 0x3c, !PT ;  /* 0x0000000145457812 */ /* 0x000fd600078e3cff */
[----:B------:R-:W-:Y:S05]  /*4730*/  @P0 BRA `(.L_x_107) ;  /* 0xffffffd000bc0947 */ /* 0x000fea000383ffff */
[----:B------:R-:W-:Y:S05]  /*4740*/  EXIT ;  /* 0x000000000000794d */ /* 0x000fea0003800000 */
.L_x_18:
[----:B------:R-:W-:-:S08]  /*4750*/  ISETP.NE.AND P0, PT, R5, RZ, PT ;  /* 0x000000ff0500720c */ /* 0x000fd00003f05270 */
[----:B0-----:R-:W0:-:S00]  /*4760*/  USETMAXREG.DEALLOC.CTAPOOL 0x28 ;  /* 0x00000028000079c8 */ /* 0x001e0000080e0500 */
[----:B------:R-:W-:Y:S05]  /*4770*/  @P0 EXIT ;  /* 0x000000000000094d */ /* 0x000fea0003800000 */
[----:B0-----:R-:W-:Y:S01]  /*4780*/  LOP3.LUT P0, RZ, R8, 0xff, RZ, 0xc0, !PT ;  /* 0x000000ff08ff7812 */ /* 0x001fe2000780c0ff */
[----:B------:R-:W-:Y:S02]  /*4790*/  IMAD.MOV.U32 R0, RZ, RZ, 0x1 ;  /* 0x00000001ff007424 */ /* 0x000fe400078e00ff */
[----:B------:R-:W-:-:S10]  /*47a0*/  IMAD.MOV.U32 R6, RZ, RZ, RZ ;  /* 0x000000ffff067224 */ /* 0x000fd400078e00ff */
[----:B------:R-:W-:Y:S05]  /*47b0*/  @!P0 BRA `(.L_x_108) ;  /* 0x0000000c00408947 */ /* 0x000fea0003800000 */
[----:B------:R-:W0:Y:S01]  /*47c0*/  S2R R10, SR_CgaCtaId ;  /* 0x00000000000a7919 */ /* 0x000e220000008800 */
[----:B------:R-:W-:Y:S01]  /*47d0*/  LOP3.LUT P0, RZ, R4, 0x1f, RZ, 0xc0, !PT ;  /* 0x0000001f04ff7812 */ /* 0x000fe2000780c0ff */
[----:B------:R-:W-:Y:S01]  /*47e0*/  ULDC UR5, c[0x0][0x658] ;  /* 0x0001960000057ab9 */ /* 0x000fe20000000800 */
[C---:B------:R-:W-:Y:S01]  /*47f0*/  ISETP.NE.AND P2, PT, R3.reuse, RZ, PT ;  /* 0x000000ff0300720c */ /* 0x040fe20003f45270 */
[----:B------:R-:W-:Y:S01]  /*4800*/  UMOV UR6, 0xffffffff ;  /* 0xffffffff00067882 */ /* 0x000fe20000000000 */
[----:B------:R-:W-:Y:S01]  /*4810*/  ISETP.NE.OR P0, PT, R3, RZ, !P0 ;  /* 0x000000ff0300720c */ /* 0x000fe20004705670 */
[----:B------:R-:W-:Y:S01]  /*4820*/  BSSY B0, `(.L_x_108) ;  /* 0x00000c9000007945 */ /* 0x000fe20003800000 */
[----:B------:R-:W-:Y:S01]  /*4830*/  USHF.L.U32 UR6, UR6, UR5, URZ ;  /* 0x0000000506067299 */ /* 0x000fe2000800063f */
[----:B------:R-:W-:Y:S01]  /*4840*/  IMAD.MOV.U32 R9, RZ, RZ, 0x1 ;  /* 0x00000001ff097424 */ /* 0x000fe200078e00ff */
[----:B------:R-:W-:Y:S01]  /*4850*/  LOP3.LUT R7, R16, 0x2, RZ, 0xfc, !PT ;  /* 0x0000000210077812 */ /* 0x000fe200078efcff */
[----:B------:R-:W-:Y:S01]  /*4860*/  IMAD.MOV.U32 R0, RZ, RZ, 0x1 ;  /* 0x00000001ff007424 */ /* 0x000fe200078e00ff */
[----:B------:R-:W-:Y:S01]  /*4870*/  ULDC UR4, c[0x0][0x600] ;  /* 0x0001800000047ab9 */ /* 0x000fe20000000800 */
[----:B------:R-:W-:Y:S01]  /*4880*/  IMAD.MOV.U32 R6, RZ, RZ, RZ ;  /* 0x000000ffff067224 */ /* 0x000fe200078e00ff */
[----:B------:R-:W-:Y:S01]  /*4890*/  UMOV UR7, 0x1 ;  /* 0x0000000100077882 */ /* 0x000fe20000000000 */
[----:B------:R-:W-:-:S02]  /*48a0*/  UIADD3 UR19, UR40, 0x1, URZ ;  /* 0x0000000128137890 */ /* 0x000fc4000fffe03f */
[----:B------:R-:W-:Y:S02]  /*48b0*/  UIADD3 UR15, UR4, -0x1, URZ ;  /* 0xffffffff040f7890 */ /* 0x000fe4000fffe03f */
[----:B------:R-:W-:Y:S02]  /*48c0*/  USHF.L.U32 UR17, UR7, UR5, URZ ;  /* 0x0000000507117299 */ /* 0x000fe4000800063f */
[----:B------:R-:W-:Y:S01]  /*48d0*/  ULOP3.LUT UR16, URZ, UR6, URZ, 0x33, !UPT ;  /* 0x000000063f107292 */ /* 0x000fe2000f8e333f */
[----:B------:R-:W-:Y:S01]  /*48e0*/  ULDC.64 UR20, c[0x0][0x198] ;  /* 0x0000660000147ab9 */ /* 0x000fe20000000a00 */
[C---:B0-----:R-:W-:Y:S02]  /*48f0*/  IMAD.SHL.U32 R3, R10.reuse, 0x800, RZ ;  /* 0x000008000a037824 */ /* 0x041fe400078e00ff */
[----:B------:R-:W-:-:S03]  /*4900*/  IMAD.SHL.U32 R10, R10, 0x20, RZ ;  /* 0x000000200a0a7824 */ /* 0x000fc600078e00ff */
[----:B------:R-:W-:Y:S02]  /*4910*/  LOP3.LUT R3, R3, 0x800, RZ, 0xc0, !PT ;  /* 0x0000080003037812 */ /* 0x000fe400078ec0ff */
[----:B------:R-:W-:Y:S02]  /*4920*/  LOP3.LUT R10, R10, 0x20, RZ, 0xc0, !PT ;  /* 0x000000200a0a7812 */ /* 0x000fe400078ec0ff */
[----:B------:R-:W-:-:S07]  /*4930*/  LOP3.LUT R8, R3, 0x1c300, RZ, 0xfc, !PT ;  /* 0x0001c30003087812 */ /* 0x000fce00078efcff */
.L_x_120:
[----:B------:R-:W-:-:S03]  /*4940*/  UMOV UR4, 0xffffffff ;  /* 0xffffffff00047882 */ /* 0x000fc60000000000 */
[----:B------:R-:W-:Y:S05]  /*4950*/  BRA.DIV UR4, `(.L_x_109) ;  /* 0x0000001e044c7947 */ /* 0x000fea000b800000 */
[----:B------:R-:W-:-:S13]  /*4960*/  ELECT P6, URZ, PT ;  /* 0x00000000003f782f */ /* 0x000fda00038c0000 */
.L_x_157:
[----:B------:R-:W0:Y:S01]  /*4970*/  LDC R3, c[0x0][0x28c] ;  /* 0x0000a300ff037b82 */ /* 0x000e220000000800 */
[----:B------:R-:W-:Y:S01]  /*4980*/  BSSY B1, `(.L_x_110) ;  /* 0x0000039000017945 */ /* 0x000fe20003800000 */
[----:B0-----:R-:W-:-:S13]  /*4990*/  ISETP.LT.OR P6, PT, R3, 0x1, !P6 ;  /* 0x000000010300780c */ /* 0x001fda00077c1670 */
[----:B------:R-:W-:Y:S05]  /*49a0*/  @P6 BRA `(.L_x_111) ;  /* 0x0000000000d86947 */ /* 0x000fea0003800000 */
[----:B------:R-:W-:Y:S02]  /*49b0*/  IMAD R22, R22, 0x40, R10 ;  /* 0x0000004016167824 */ /* 0x000fe400078e020a */
[----:B------:R-:W-:Y:S02]  /*49c0*/  IMAD.SHL.U32 R19, R19, 0x40, RZ ;  /* 0x0000004013137824 */ /* 0x000fe400078e00ff */
[----:B------:R-:W-:Y:S02]  /*49d0*/  IMAD.MOV.U32 R14, RZ, RZ, RZ ;  /* 0x000000ffff0e7224 */ /* 0x000fe400078e00ff */
[----:B------:R-:W-:Y:S02]  /*49e0*/  IMAD.U32 R15, RZ, RZ, UR19 ;  /* 0x00000013ff0f7e24 */ /* 0x000fe4000f8e00ff */
[----:B------:R-:W-:Y:S02]  /*49f0*/  IMAD.MOV.U32 R3, RZ, RZ, R0 ;  /* 0x000000ffff037224 */ /* 0x000fe400078e0000 */
[----:B------:R-:W-:-:S07]  /*4a00*/  IMAD.MOV.U32 R5, RZ, RZ, R6 ;  /* 0x000000ffff057224 */ /* 0x000fce00078e0006 */
.L_x_115:
[----:B------:R-:W0:Y:S01]  /*4a10*/  S2R R11, SR_CgaCtaId ;  /* 0x00000000000b7919 */ /* 0x000e220000008800 */
[----:B------:R-:W-:-:S04]  /*4a20*/  MOV R4, 0x400 ;  /* 0x0000040000047802 */ /* 0x000fc80000000f00 */
[----:B0-----:R-:W-:Y:S02]  /*4a30*/  LEA R12, R11, R4, 0x18 ;  /* 0x000000040b0c7211 */ /* 0x001fe400078ec0ff */
[----:B------:R-:W-:Y:S01]  /*4a40*/  SHF.L.U32 R4, R3, 0x1f, RZ ;  /* 0x0000001f03047819 */ /* 0x000fe200000006ff */
[----:B------:R-:W0:Y:S02]  /*4a50*/  @!P2 LDC R11, c[0x0][0x500] ;  /* 0x00014000ff0bab82 */ /* 0x000e240000000800 */
[----:B------:R-:W-:-:S04]  /*4a60*/  IMAD R13, R5, 0x8, R12 ;  /* 0x00000008050d7824 */ /* 0x000fc800078e020c */
[----:B------:R-:W1:Y:S02]  /*4a70*/  SYNCS.PHASECHK.TRANS64.TRYWAIT P1, [R13+URZ+0xe0], R4 ;  /* 0x0000e0040d0075a7 */ /* 0x000e64000802017f */
[----:B-1----:R-:W-:Y:S05]  /*4a80*/  @!P1 BRA `(.L_x_112) ;  /* 0x0000001c00209947 */ /* 0x002fea0003800000 */
.L_x_158:
[----:B-1----:R-:W-:Y:S01]  /*4a90*/  PRMT R4, R7, 0x9910, RZ ;  /* 0x0000991007047816 */ /* 0x002fe200000000ff */
[----:B0-----:R0:W-:Y:S03]  /*4aa0*/  @!P2 SYNCS.ARRIVE.TRANS64 RZ, [R13+URZ], R11 ;  /* 0x0000000b0dffa9a7 */ /* 0x0011e6000800003f */
[----:B------:R-:W-:-:S13]  /*4ab0*/  ISETP.NE.AND P1, PT, R4, 0x2, PT ;  /* 0x000000020400780c */ /* 0x000fda0003f25270 */
[----:B0-----:R-:W-:Y:S05]  /*4ac0*/  @P1 BRA `(.L_x_113) ;  /* 0x0000000000041947 */ /* 0x001fea0003800000 */
[----:B------:R-:W-:Y:S01]  /*4ad0*/  BPT.TRAP 0x1 ;  /* 0x000000040000795c */ /* 0x000fe20000300000 */
.L_x_113:
[----:B------:R-:W-:Y:S05]  /*4ae0*/  @P0 BRA `(.L_x_114) ;  /* 0x0000000000040947 */ /* 0x000fea0003800000 */
[----:B------:R-:W-:Y:S01]  /*4af0*/  BPT.TRAP 0x1 ;  /* 0x000000040000795c */ /* 0x000fe20000300000 */
.L_x_114:
[----:B------:R-:W-:Y:S01]  /*4b00*/  R2UR UR13, R12 ;  /* 0x000000000c0d72ca */ /* 0x000fe200000e0000 */
[----:B------:R-:W-:Y:S01]  /*4b10*/  IMAD R12, R5, 0x1000, R12 ;  /* 0x00001000050c7824 */ /* 0x000fe200078e020c */
[----:B------:R-:W-:Y:S01]  /*4b20*/  R2UR UR9, R13 ;  /* 0x000000000d0972ca */ /* 0x000fe200000e0000 */
[----:B------:R-:W-:Y:S01]  /*4b30*/  IMAD R4, R5, 0x1000, R8 ;  /* 0x0000100005047824 */ /* 0x000fe200078e0208 */
[----:B------:R-:W-:Y:S01]  /*4b40*/  UIADD3 UR4, UP0, UR20, 0xf0, URZ ;  /* 0x000000f014047890 */ /* 0x000fe2000ff1e03f */
[----:B------:R-:W-:Y:S01]  /*4b50*/  VIADD R15, R15, 0xffffffff ;  /* 0xffffffff0f0f7836 */ /* 0x000fe20000000000 */
[----:B------:R-:W-:Y:S01]  /*4b60*/  R2UR UR5, R12 ;  /* 0x000000000c0572ca */ /* 0x000fe200000e0000 */
[----:B------:R-:W-:Y:S01]  /*4b70*/  UIADD3 UR22, UP1, UR20, 0x1f0, URZ ;  /* 0x000001f014167890 */ /* 0x000fe2000ff3e03f */
[----:B------:R-:W-:Y:S01]  /*4b80*/  R2UR UR8, R4 ;  /* 0x00000000040872ca */ /* 0x000fe200000e0000 */
[----:B------:R-:W-:Y:S01]  /*4b90*/  VIADD R5, R5, 0x1 ;  /* 0x0000000105057836 */ /* 0x000fe20000000000 */
[----:B------:R-:W-:Y:S01]  /*4ba0*/  R2UR UR11, R19 ;  /* 0x00000000130b72ca */ /* 0x000fe200000e0000 */
[----:B------:R-:W-:Y:S01]  /*4bb0*/  UIADD3.X UR23, URZ, UR21, URZ, UP1, !UPT ;  /* 0x000000153f177290 */ /* 0x000fe20008ffe43f */
[----:B------:R-:W-:Y:S01]  /*4bc0*/  R2UR UR10, R14 ;  /* 0x000000000e0a72ca */ /* 0x000fe200000e0000 */
[----:B------:R-:W-:Y:S01]  /*4bd0*/  UMOV UR6, 0x0 ;  /* 0x0000000000067882 */ /* 0x000fe20000000000 */
[----:B------:R-:W-:Y:S01]  /*4be0*/  R2UR UR12, R2 ;  /* 0x00000000020c72ca */ /* 0x000fe200000e0000 */
[----:B------:R-:W-:Y:S01]  /*4bf0*/  UMOV UR7, 0x10000000 ;  /* 0x1000000000077882 */ /* 0x000fe20000000000 */
[----:B------:R-:W-:Y:S01]  /*4c00*/  R2UR UR18, R22 ;  /* 0x00000000161272ca */ /* 0x000fe200000e0000 */
[----:B------:R-:W-:Y:S01]  /*4c10*/  UMOV UR24, 0x30000 ;  /* 0x0003000000187882 */ /* 0x000fe20000000000 */
[----:B------:R-:W-:Y:S01]  /*4c20*/  ISETP.GT.AND P3, PT, R15, 0x1, PT ;  /* 0x000000010f00780c */ /* 0x000fe20003f64270 */
[----:B------:R-:W-:Y:S01]  /*4c30*/  UIADD3 UR14, UR5, 0x300, URZ ;  /* 0x00000300050e7890 */ /* 0x000fe2000fffe03f */
[----:B------:R-:W-:Y:S01]  /*4c40*/  ISETP.NE.AND P1, PT, R5, 0x1c, PT ;  /* 0x0000001c0500780c */ /* 0x000fe20003f25270 */
[----:B------:R-:W-:Y:S01]  /*4c50*/  UIADD3.X UR5, URZ, UR21, URZ, UP0, !UPT ;  /* 0x000000153f057290 */ /* 0x000fe200087fe43f */
[----:B------:R-:W-:Y:S01]  /*4c60*/  VIADD R14, R14, 0x40 ;  /* 0x000000400e0e7836 */ /* 0x000fe20000000000 */
[----:B------:R-:W-:Y:S01]  /*4c70*/  UIADD3 UR13, UR13, UR8, URZ ;  /* 0x000000080d0d7290 */ /* 0x000fe2000fffe03f */
[----:B------:R-:W-:-:S02]  /*4c80*/  SEL R4, RZ, 0x1, P1 ;  /* 0x00000001ff047807 */ /* 0x000fc40000800000 */
[----:B------:R-:W-:Y:S01]  /*4c90*/  UMOV UR8, UR14 ;  /* 0x0000000e00087c82 */ /* 0x000fe20008000000 */
[----:B------:R-:W-:Y:S02]  /*4ca0*/  SEL R5, R5, RZ, P1 ;  /* 0x000000ff05057207 */ /* 0x000fe40000800000 */
[----:B------:R-:W-:Y:S01]  /*4cb0*/  LOP3.LUT R3, R3, R4, RZ, 0x3c, !PT ;  /* 0x0000000403037212 */ /* 0x000fe200078e3cff */
[----:B------:R0:W-:Y:S02]  /*4cc0*/  UTMALDG.3D [UR8], [UR4], desc[UR6] ;  /* 0x00000608040075b4 */ /* 0x0001e40008011000 */
[----:B0-----:R-:W-:Y:S01]  /*4cd0*/  UMOV UR11, UR18 ;  /* 0x00000012000b7c82 */ /* 0x001fe20008000000 */
[----:B------:R-:W-:Y:S02]  /*4ce0*/  UMOV UR8, UR13 ;  /* 0x0000000d00087c82 */ /* 0x000fe40008000000 */
[----:B------:R0:W-:Y:S02]  /*4cf0*/  UTMALDG.3D.MULTICAST [UR8], [UR22], UR24, desc[UR6] ;  /* 0x00000608160073b4 */ /* 0x0001e40008011818 */
[----:B0-----:R-:W-:Y:S05]  /*4d00*/  @P3 BRA `(.L_x_115) ;  /* 0xfffffffc00403947 */ /* 0x001fea000383ffff */
.L_x_111:
[----:B------:R-:W-:Y:S05]  /*4d10*/  BSYNC B1 ;  /* 0x0000000000017941 */ /* 0x000fea0003800000 */
.L_x_110:
[----:B------:R-:W2:Y:S01]  /*4d20*/  LDL.64 R12, [R1] ;  /* 0x00000000010c7983 */ /* 0x000ea20000100a00 */
[----:B------:R-:W-:Y:S01]  /*4d30*/  LOP3.LUT P4, RZ, R9, 0xff, RZ, 0xc0, !PT ;  /* 0x000000ff09ff7812 */ /* 0x000fe2000788c0ff */
[----:B------:R-:W-:Y:S01]  /*4d40*/  VIADD R9, R6, UR40 ;  /* 0x0000002806097c36 */ /* 0x000fe20008000000 */
[----:B------:R-:W-:Y:S01]  /*4d50*/  ULDC.64 UR4, c[0x0][0x650] ;  /* 0x0001940000047ab9 */ /* 0x000fe20000000a00 */
[----:B------:R-:W-:Y:S01]  /*4d60*/  IMAD.U32 R4, RZ, RZ, UR40 ;  /* 0x00000028ff047e24 */ /* 0x000fe2000f8e00ff */
[----:B------:R-:W-:Y:S01]  /*4d70*/  UISETP.GE.U32.AND UP0, UPT, UR40, 0x1c, UPT ;  /* 0x0000001c2800788c */ /* 0x000fe2000bf06070 */
[----:B------:R-:W-:Y:S01]  /*4d80*/  BSSY B1, `(.L_x_116) ;  /* 0x0000070000017945 */ /* 0x000fe20003800000 */
[----:B------:R-:W-:Y:S01]  /*4d90*/  ISETP.GT.U32.AND P1, PT, R9, 0x1b, PT ;  /* 0x0000001b0900780c */ /* 0x000fe20003f24070 */
[----:B------:R-:W-:Y:S02]  /*4da0*/  IMAD.MOV.U32 R19, RZ, RZ, -0x1 ;  /* 0xffffffffff137424 */ /* 0x000fe400078e00ff */
[----:B------:R-:W-:Y:S01]  /*4db0*/  IMAD.MOV.U32 R22, RZ, RZ, -0x1 ;  /* 0xffffffffff167424 */ /* 0x000fe200078e00ff */
[----:B------:R-:W-:-:S02]  /*4dc0*/  ISETP.LT.U32.AND P1, PT, R4, 0x1c, P1 ;  /* 0x0000001c0400780c */ /* 0x000fc40000f21070 */
[----:B------:R-:W-:Y:S01]  /*4dd0*/  PLOP3.LUT P3, PT, PT, PT, UP0, 0x80, 0x0 ;  /* 0x000000000000781c */ /* 0x000fe20003f6f008 */
[----:B------:R-:W0:Y:S01]  /*4de0*/  @P4 S2R R3, SR_CgaCtaId ;  /* 0x0000000000034919 */ /* 0x000e220000008800 */
[----:B------:R-:W-:Y:S02]  /*4df0*/  @P4 MOV R2, 0x400 ;  /* 0x0000040000024802 */ /* 0x000fe40000000f00 */
[----:B------:R-:W-:-:S04]  /*4e00*/  SEL R5, RZ, 0x1, !P1 ;  /* 0x00000001ff057807 */ /* 0x000fc80004800000 */
[----:B------:R-:W-:Y:S02]  /*4e10*/  LOP3.LUT R0, R0, R5, RZ, 0x3c, !PT ;  /* 0x0000000500007212 */ /* 0x000fe400078e3cff */
[----:B0-----:R-:W-:-:S04]  /*4e20*/  @P4 LEA R2, R3, R2, 0x18 ;  /* 0x0000000203024211 */ /* 0x001fc800078ec0ff */
[----:B------:R0:W-:Y:S02]  /*4e30*/  @P4 SYNCS.ARRIVE.TRANS64.A1T0 RZ, [R2+URZ+0x1f8], RZ ;  /* 0x0001f8ff02ff49a7 */ /* 0x0001e4000810003f */
[----:B0-----:R-:W-:-:S05]  /*4e40*/  SHF.R.U32.HI R2, RZ, 0x2, R9 ;  /* 0x00000002ff027819 */ /* 0x001fca0000011609 */
[----:B------:R-:W-:-:S04]  /*4e50*/  IMAD.WIDE.U32 R2, R2, 0x24924925, RZ ;  /* 0x2492492502027825 */ /* 0x000fc800078e00ff */
[----:B------:R-:W-:Y:S01]  /*4e60*/  IMAD R6, R3, -0x1c, R9 ;  /* 0xffffffe403067824 */ /* 0x000fe200078e0209 */
[--C-:B------:R-:W-:Y:S01]  /*4e70*/  @P3 LOP3.LUT R0, R0, 0x1, R3.reuse, 0x78, !PT ;  /* 0x0000000100003812 */ /* 0x100fe200078e7803 */
[----:B------:R-:W-:Y:S01]  /*4e80*/  IMAD.MOV.U32 R2, RZ, RZ, -0x1 ;  /* 0xffffffffff027424 */ /* 0x000fe200078e00ff */
[----:B------:R-:W-:Y:S02]  /*4e90*/  PRMT R3, RZ, 0x7610, R3 ;  /* 0x00007610ff037816 */ /* 0x000fe40000000003 */
[----:B------:R-:W-:Y:S02]  /*4ea0*/  PRMT R9, RZ, 0x7610, R9 ;  /* 0x00007610ff097816 */ /* 0x000fe40000000009 */
[----:B--2---:R-:W-:-:S04]  /*4eb0*/  IADD3 R18, P4, R18, R12, RZ ;  /* 0x0000000c12127210 */ /* 0x004fc80007f9e0ff */
[----:B------:R-:W-:Y:S01]  /*4ec0*/  ISETP.GE.U32.AND P1, PT, R18, UR4, PT ;  /* 0x0000000412007c0c */ /* 0x000fe2000bf26070 */
[----:B------:R-:W-:-:S05]  /*4ed0*/  IMAD.X R17, R17, 0x1, R23, P4 ;  /* 0x0000000111117824 */ /* 0x000fca00020e0617 */
[----:B------:R-:W-:-:S13]  /*4ee0*/  ISETP.GE.U32.AND.EX P1, PT, R17, UR5, PT, P1 ;  /* 0x0000000511007c0c */ /* 0x000fda000bf26110 */
[----:B------:R-:W-:Y:S05]  /*4ef0*/  @P1 BRA `(.L_x_117) ;  /* 0x0000000400601947 */ /* 0x000fea0003800000 */
[----:B------:R-:W0:Y:S01]  /*4f00*/  S2R R12, SR_CTAID.X ;  /* 0x00000000000c7919 */ /* 0x000e220000002500 */
[----:B------:R-:W-:Y:S01]  /*4f10*/  ULDC.64 UR4, c[0x0][0x628] ;  /* 0x00018a0000047ab9 */ /* 0x000fe20000000a00 */
[----:B------:R-:W-:Y:S01]  /*4f20*/  ULDC UR7, c[0x0][0x630] ;  /* 0x00018c0000077ab9 */ /* 0x000fe20000000800 */
[----:B------:R-:W-:Y:S01]  /*4f30*/  ISETP.NE.U32.AND P1, PT, RZ, UR4, PT ;  /* 0x00000004ff007c0c */ /* 0x000fe2000bf25070 */
[----:B------:R-:W1:Y:S01]  /*4f40*/  S2R R13, SR_CTAID.Y ;  /* 0x00000000000d7919 */ /* 0x000e620000002600 */
[----:B------:R-:W-:Y:S01]  /*4f50*/  ULDC UR8, c[0x0][0x150] ;  /* 0x0000540000087ab9 */ /* 0x000fe20000000800 */
[----:B------:R-:W-:Y:S01]  /*4f60*/  IMAD.MOV.U32 R2, RZ, RZ, R18 ;  /* 0x000000ffff027224 */ /* 0x000fe200078e0012 */
[----:B------:R-:W-:Y:S01]  /*4f70*/  ISETP.NE.AND.EX P1, PT, RZ, UR5, PT, P1 ;  /* 0x00000005ff007c0c */ /* 0x000fe2000bf25310 */
[----:B------:R-:W-:Y:S01]  /*4f80*/  IMAD.MOV.U32 R3, RZ, RZ, R17 ;  /* 0x000000ffff037224 */ /* 0x000fe200078e0011 */
[----:B0-----:R-:W-:-:S11]  /*4f90*/  I2FP.F32.U32 R14, R12 ;  /* 0x0000000c000e7245 */ /* 0x001fd60000201000 */
[----:B------:R-:W-:Y:S05]  /*4fa0*/  @!P1 BRA `(.L_x_118) ;  /* 0x0000000000289947 */ /* 0x000fea0003800000 */
[----:B------:R-:W-:Y:S02]  /*4fb0*/  ULDC UR6, c[0x0][0x634] ;  /* 0x00018d0000067ab9 */ /* 0x000fe40000000800 */
[----:B------:R-:W-:-:S05]  /*4fc0*/  IADD3 R3, P1, R18, UR6, RZ ;  /* 0x0000000612037c10 */ /* 0x000fca000ff3e0ff */
[----:B------:R-:W-:-:S04]  /*4fd0*/  IMAD.X R11, RZ, RZ, R17, P1 ;  /* 0x000000ffff0b7224 */ /* 0x000fc800008e0611 */
[----:B------:R-:W-:-:S04]  /*4fe0*/  IMAD.WIDE.U32 R4, R11, UR4, RZ ;  /* 0x000000040b047c25 */ /* 0x000fc8000f8e00ff */
[----:B------:R-:W-:-:S04]  /*4ff0*/  IMAD.WIDE.U32 R4, P1, R3, UR5, R4 ;  /* 0x0000000503047c25 */ /* 0x000fc8000f820004 */
[----:B------:R-:W-:-:S04]  /*5000*/  IMAD.WIDE.U32 R2, R3, UR4, RZ ;  /* 0x0000000403027c25 */ /* 0x000fc8000f8e00ff */
[----:B------:R-:W-:Y:S01]  /*5010*/  IMAD.MOV.U32 R2, RZ, RZ, R5 ;  /* 0x000000ffff027224 */ /* 0x000fe200078e0005 */
[----:B------:R-:W-:Y:S01]  /*5020*/  IADD3 RZ, P3, R3, R4, RZ ;  /* 0x0000000403ff7210 */ /* 0x000fe20007f7e0ff */
[----:B------:R-:W-:-:S04]  /*5030*/  IMAD.X R3, RZ, RZ, RZ, P1 ;  /* 0x000000ffff037224 */ /* 0x000fc800008e06ff */
[----:B------:R-:W-:-:S08]  /*5040*/  IMAD.WIDE.U32.X R2, R11, UR5, R2, P3 ;  /* 0x000000050b027c25 */ /* 0x000fd000098e0402 */
.L_x_118:
[----:B------:R-:W0:Y:S01]  /*5050*/  LDC R21, c[0x0][0x65c] ;  /* 0x00019700ff157b82 */ /* 0x000e220000000800 */
[--C-:B------:R-:W-:Y:S01]  /*5060*/  SHF.R.U64 R11, R2, UR7, R3.reuse ;  /* 0x00000007020b7c19 */ /* 0x100fe20008001203 */
[----:B------:R-:W-:Y:S01]  /*5070*/  FMUL R14, R14, UR8 ;  /* 0x000000080e0e7c20 */ /* 0x000fe20008400000 */
[----:B------:R-:W-:Y:S01]  /*5080*/  SHF.R.U32.HI R2, RZ, UR7, R3 ;  /* 0x00000007ff027c19 */ /* 0x000fe20008011603 */
[----:B------:R-:W-:Y:S01]  /*5090*/  ULDC UR6, c[0x0][0x154] ;  /* 0x0000550000067ab9 */ /* 0x000fe20000000800 */
[----:B------:R-:W-:Y:S01]  /*50a0*/  IADD3 R15, P1, RZ, -R11, RZ ;  /* 0x8000000bff0f7210 */ /* 0x000fe20007f3e0ff */
[----:B------:R-:W-:Y:S01]  /*50b0*/  ULDC.64 UR4, c[0x0][0x620] ;  /* 0x0001880000047ab9 */ /* 0x000fe20000000a00 */
[----:B-1----:R-:W-:Y:S01]  /*50c0*/  I2FP.F32.U32 R3, R13 ;  /* 0x0000000d00037245 */ /* 0x002fe20000201000 */
[----:B------:R-:W1:Y:S01]  /*50d0*/  LDC R19, c[0x0][0x144] ;  /* 0x00005100ff137b82 */ /* 0x000e620000000800 */
[----:B------:R-:W2:Y:S01]  /*50e0*/  F2I.U32.TRUNC.NTZ R14, R14 ;  /* 0x0000000e000e7305 */ /* 0x000ea2000020f000 */
[----:B------:R-:W-:-:S02]  /*50f0*/  IMAD.X R2, RZ, RZ, ~R2, P1 ;  /* 0x000000ffff027224 */ /* 0x000fc400008e0e02 */
[----:B------:R-:W-:Y:S01]  /*5100*/  FMUL R4, R3, UR6 ;  /* 0x0000000603047c20 */ /* 0x000fe20008400000 */
[----:B------:R-:W-:Y:S01]  /*5110*/  IMAD.MOV.U32 R3, RZ, RZ, R17 ;  /* 0x000000ffff037224 */ /* 0x000fe200078e0011 */
[----:B------:R-:W-:Y:S01]  /*5120*/  ULDC.64 UR6, c[0x0][0x640] ;  /* 0x0001900000067ab9 */ /* 0x000fe20000000a00 */
[----:B------:R-:W-:Y:S01]  /*5130*/  IMAD R2, R2, UR4, RZ ;  /* 0x0000000402027c24 */ /* 0x000fe2000f8e02ff */
[----:B------:R-:W3:Y:S01]  /*5140*/  LDC R20, c[0x0][0x148] ;  /* 0x00005200ff147b82 */ /* 0x000ee20000000800 */
[----:B------:R-:W-:Y:S01]  /*5150*/  ISETP.NE.U32.AND P1, PT, RZ, UR6, PT ;  /* 0x00000006ff007c0c */ /* 0x000fe2000bf25070 */
[----:B------:R-:W4:Y:S01]  /*5160*/  F2I.U32.TRUNC.NTZ R4, R4 ;  /* 0x0000000400047305 */ /* 0x000f22000020f000 */
[----:B------:R-:W-:Y:S02]  /*5170*/  IMAD R5, R15, UR5, R2 ;  /* 0x000000050f057c24 */ /* 0x000fe4000f8e0202 */
[----:B------:R-:W-:Y:S01]  /*5180*/  IMAD.MOV.U32 R2, RZ, RZ, R18 ;  /* 0x000000ffff027224 */ /* 0x000fe200078e0012 */
[----:B------:R-:W-:-:S02]  /*5190*/  ISETP.NE.AND.EX P1, PT, RZ, UR7, PT, P1 ;  /* 0x00000007ff007c0c */ /* 0x000fc4000bf25310 */
[----:B0-----:R-:W-:Y:S01]  /*51a0*/  ISETP.NE.AND P4, PT, R21, 0x1, PT ;  /* 0x000000011500780c */ /* 0x001fe20003f85270 */
[----:B------:R-:W-:Y:S01]  /*51b0*/  IMAD.WIDE.U32 R2, R15, UR4, R2 ;  /* 0x000000040f027c25 */ /* 0x000fe2000f8e0002 */
[----:B------:R-:W-:-:S03]  /*51c0*/  ULDC UR4, c[0x0][0x618] ;  /* 0x0001860000047ab9 */ /* 0x000fc60000000800 */
[----:B--2---:R-:W-:Y:S02]  /*51d0*/  IMAD.MOV R14, RZ, RZ, -R14 ;  /* 0x000000ffff0e7224 */ /* 0x004fe400078e0a0e */
[----:B------:R-:W-:Y:S02]  /*51e0*/  IMAD.IADD R3, R3, 0x1, R5 ;  /* 0x0000000103037824 */ /* 0x000fe400078e0205 */
[----:B-1----:R-:W-:-:S03]  /*51f0*/  IMAD R12, R19, R14, R12 ;  /* 0x0000000e130c7224 */ /* 0x002fc600078e020c */
[--C-:B------:R-:W-:Y:S01]  /*5200*/  SHF.R.U64 R14, R2, UR4, R3.reuse ;  /* 0x00000004020e7c19 */ /* 0x100fe20008001203 */
[----:B----4-:R-:W-:Y:S01]  /*5210*/  IMAD.MOV R2, RZ, RZ, -R4 ;  /* 0x000000ffff027224 */ /* 0x010fe200078e0a04 */
[----:B------:R-:W-:Y:S01]  /*5220*/  SHF.R.U32.HI R3, RZ, UR4, R3 ;  /* 0x00000004ff037c19 */ /* 0x000fe20008011603 */
[----:B------:R-:W-:Y:S02]  /*5230*/  ULDC UR4, c[0x0][0x608] ;  /* 0x0001820000047ab9 */ /* 0x000fe40000000800 */
[----:B---3--:R-:W-:Y:S01]  /*5240*/  @P4 IMAD R12, R20, R2, R13 ;  /* 0x00000002140c4224 */ /* 0x008fe200078e020d */
[--C-:B------:R-:W-:Y:S02]  /*5250*/  SHF.R.U64 R19, R14, UR4, R3.reuse ;  /* 0x000000040e137c19 */ /* 0x100fe40008001203 */
[----:B------:R-:W-:Y:S01]  /*5260*/  SHF.R.U32.HI R2, RZ, UR4, R3 ;  /* 0x00000004ff027c19 */ /* 0x000fe20008011603 */
[----:B------:R-:W-:-:S03]  /*5270*/  ULDC UR4, c[0x0][0x658] ;  /* 0x0001960000047ab9 */ /* 0x000fc60000000800 */
[--C-:B------:R-:W-:Y:S02]  /*5280*/  SHF.R.U64 R13, R19, UR4, R2.reuse ;  /* 0x00000004130d7c19 */ /* 0x100fe40008001202 */
[----:B------:R-:W-:-:S03]  /*5290*/  SHF.R.U32.HI R2, RZ, UR4, R2 ;  /* 0x00000004ff027c19 */ /* 0x000fc60008011602 */
[----:B------:R-:W-:Y:S02]  /*52a0*/  IMAD.MOV.U32 R4, RZ, RZ, R13 ;  /* 0x000000ffff047224 */ /* 0x000fe400078e000d */
[----:B------:R-:W-:Y:S01]  /*52b0*/  IMAD.MOV.U32 R3, RZ, RZ, R2 ;  /* 0x000000ffff037224 */ /* 0x000fe200078e0002 */
[----:B------:R-:W-:Y:S06]  /*52c0*/  @!P1 BRA `(.L_x_119) ;  /* 0x00000000002c9947 */ /* 0x000fec0003800000 */
        /* <DEDUP_REMOVED lines=9> */
[----:B------:R-:W-:-:S04]  /*5360*/  IMAD.WIDE.U32.X R2, R15, UR7, R2, P3 ;  /* 0x000000070f027c25 */ /* 0x000fc800098e0402 */
[----:B------:R-:W-:-:S07]  /*5370*/  IMAD.MOV.U32 R4, RZ, RZ, R2 ;  /* 0x000000ffff047224 */ /* 0x000fce00078e0002 */
.L_x_119:
[----:B------:R-:W-:Y:S01]  /*5380*/  ULDC UR4, c[0x0][0x648] ;  /* 0x0001920000047ab9 */ /* 0x000fe20000000800 */
[----:B------:R-:W-:Y:S01]  /*5390*/  LOP3.LUT R2, R19, UR16, RZ, 0xc0, !PT ;  /* 0x0000001013027c12 */ /* 0x000fe2000f8ec0ff */
[----:B------:R-:W-:Y:S01]  /*53a0*/  ULDC UR5, c[0x0][0x610] ;  /* 0x0001840000057ab9 */ /* 0x000fe20000000800 */
[----:B------:R-:W-:Y:S01]  /*53b0*/  SHF.R.U64 R3, R4, UR4, R3 ;  /* 0x0000000404037c19 */ /* 0x000fe20008001203 */
[----:B------:R-:W-:Y:S01]  /*53c0*/  ULDC UR4, c[0x0][0x638] ;  /* 0x00018e0000047ab9 */ /* 0x000fe20000000800 */
[----:B------:R-:W-:-:S03]  /*53d0*/  LOP3.LUT R14, R14, UR15, RZ, 0xc0, !PT ;  /* 0x0000000f0e0e7c12 */ /* 0x000fc6000f8ec0ff */
[----:B------:R-:W-:Y:S02]  /*53e0*/  IMAD.MOV R4, RZ, RZ, -R3 ;  /* 0x000000ffff047224 */ /* 0x000fe400078e0a03 */
[----:B------:R-:W-:Y:S02]  /*53f0*/  IMAD R3, R3, UR17, R2 ;  /* 0x0000001103037c24 */ /* 0x000fe4000f8e0202 */
[----:B------:R-:W-:Y:S01]  /*5400*/  IMAD R13, R4, UR4, R13 ;  /* 0x00000004040d7c24 */ /* 0x000fe2000f8e020d */
[----:B------:R-:W-:Y:S01]  /*5410*/  ULDC UR4, c[0x0][0x600] ;  /* 0x0001800000047ab9 */ /* 0x000fe20000000800 */
[----:B------:R-:W-:Y:S02]  /*5420*/  IMAD R12, R3, UR5, R12 ;  /* 0x00000005030c7c24 */ /* 0x000fe4000f8e020c */
[----:B------:R-:W-:Y:S02]  /*5430*/  IMAD R13, R13, UR4, R14 ;  /* 0x000000040d0d7c24 */ /* 0x000fe4000f8e020e */
[----:B------:R-:W-:-:S02]  /*5440*/  IMAD.MOV.U32 R3, RZ, RZ, 0x1 ;  /* 0x00000001ff037424 */ /* 0x000fc400078e00ff */
[----:B------:R-:W-:Y:S01]  /*5450*/  IMAD.MOV.U32 R2, RZ, RZ, R11 ;  /* 0x000000ffff027224 */ /* 0x000fe200078e000b */
[----:B------:R-:W-:Y:S02]  /*5460*/  SEL R22, R13, R12, !P4 ;  /* 0x0000000c0d167207 */ /* 0x000fe40006000000 */
[----:B------:R-:W-:-:S07]  /*5470*/  SEL R19, R12, R13, !P4 ;  /* 0x0000000d0c137207 */ /* 0x000fce0006000000 */
.L_x_117:
[----:B------:R-:W-:Y:S05]  /*5480*/  BSYNC B1 ;  /* 0x0000000000017941 */ /* 0x000fea0003800000 */
.L_x_116:
[----:B------:R-:W-:-:S13]  /*5490*/  LOP3.LUT P1, RZ, R3, 0xff, RZ, 0xc0, !PT ;  /* 0x000000ff03ff7812 */ /* 0x000fda000782c0ff */
[----:B------:R-:W-:Y:S05]  /*54a0*/  @P1 BRA `(.L_x_120) ;  /* 0xfffffff400241947 */ /* 0x000fea000383ffff */
[----:B------:R-:W-:Y:S05]  /*54b0*/  BSYNC B0 ;  /* 0x0000000000007941 */ /* 0x000fea0003800000 */
.L_x_108:
[----:B------:R-:W-:-:S03]  /*54c0*/  UMOV UR4, 0xffffffff ;  /* 0xffffffff00047882 */ /* 0x000fc60000000000 */
[----:B------:R-:W-:Y:S05]  /*54d0*/  BRA.DIV UR4, `(.L_x_121) ;  /* 0x0000001204a07947 */ /* 0x000fea000b800000 */
[----:B------:R-:W-:-:S13]  /*54e0*/  ELECT P6, URZ, PT ;  /* 0x00000000003f782f */ /* 0x000fda00038c0000 */
.L_x_161:
[----:B------:R-:W-:Y:S04]  /*54f0*/  BSSY B0, `(.L_x_122) ;  /* 0x0000103000007945 */ /* 0x000fe80003800000 */
[----:B------:R-:W-:Y:S05]  /*5500*/  @!P6 BRA `(.L_x_123) ;  /* 0x000000100004e947 */ /* 0x000fea0003800000 */
[----:B------:R-:W-:-:S04]  /*5510*/  LOP3.LUT R16, R16, 0x2, RZ, 0xfc, !PT ;  /* 0x0000000210107812 */ /* 0x000fc800078efcff */
[----:B------:R-:W-:-:S13]  /*5520*/  ISETP.NE.AND P0, PT, R16, 0x3, PT ;  /* 0x000000031000780c */ /* 0x000fda0003f05270 */
[----:B------:R-:W-:Y:S05]  /*5530*/  @!P0 BRA `(.L_x_124) ;  /* 0x0000000000048947 */ /* 0x000fea0003800000 */
[----:B------:R-:W-:Y:S01]  /*5540*/  BPT.TRAP 0x1 ;  /* 0x000000040000795c */ /* 0x000fe20000300000 */
.L_x_124:
[----:B------:R-:W0:Y:S01]  /*5550*/  S2R R3, SR_CgaCtaId ;  /* 0x0000000000037919 */ /* 0x000e220000008800 */
[----:B------:R-:W-:-:S04]  /*5560*/  MOV R2, 0x400 ;  /* 0x0000040000027802 */ /* 0x000fc80000000f00 */
[----:B0-----:R-:W-:Y:S02]  /*5570*/  LEA R3, R3, R2, 0x18 ;  /* 0x0000000203037211 */ /* 0x001fe400078ec0ff */
[----:B------:R-:W-:-:S03]  /*5580*/  SHF.L.U32 R2, R0, 0x1f, RZ ;  /* 0x0000001f00027819 */ /* 0x000fc600000006ff */
[----:B------:R-:W-:-:S04]  /*5590*/  VIADD R3, R3, 0xe0 ;  /* 0x000000e003037836 */ /* 0x000fc80000000000 */
[C---:B------:R-:W-:Y:S02]  /*55a0*/  IMAD R7, R6.reuse, 0x8, R3 ;  /* 0x0000000806077824 */ /* 0x040fe400078e0203 */
[----:B------:R-:W-:Y:S02]  /*55b0*/  VIADD R6, R6, 0x1 ;  /* 0x0000000106067836 */ /* 0x000fe40000000000 */
[----:B------:R-:W0:Y:S03]  /*55c0*/  SYNCS.PHASECHK.TRANS64.TRYWAIT P0, [R7+URZ], R2 ;  /* 0x00000002070075a7 */ /* 0x000e26000800017f */
[----:B------:R-:W-:-:S04]  /*55d0*/  ISETP.NE.AND P1, PT, R6, 0x1c, PT ;  /* 0x0000001c0600780c */ /* 0x000fc80003f25270 */
[----:B------:R-:W-:Y:S02]  /*55e0*/  SEL R5, RZ, 0x1, P1 ;  /* 0x00000001ff057807 */ /* 0x000fe40000800000 */
[----:B------:R-:W-:Y:S02]  /*55f0*/  SEL R6, R6, RZ, P1 ;  /* 0x000000ff06067207 */ /* 0x000fe40000800000 */
[----:B------:R-:W-:-:S03]  /*5600*/  LOP3.LUT R5, R0, R5, RZ, 0x3c, !PT ;  /* 0x0000000500057212 */ /* 0x000fc600078e3cff */
[----:B------:R-:W-:Y:S01]  /*5610*/  IMAD R9, R6, 0x8, R3 ;  /* 0x0000000806097824 */ /* 0x000fe200078e0203 */
[----:B------:R-:W-:Y:S01]  /*5620*/  SHF.L.U32 R4, R5, 0x1f, RZ ;  /* 0x0000001f05047819 */ /* 0x000fe200000006ff */
[----:B0-----:R-:W-:Y:S06]  /*5630*/  @!P0 BRA `(.L_x_125) ;  /* 0x0000001000688947 */ /* 0x001fec0003800000 */
.L_x_162:
[----:B------:R-:W1:Y:S01]  /*5640*/  SYNCS.PHASECHK.TRANS64.TRYWAIT P0, [R9+URZ], R4 ;  /* 0x00000004090075a7 */ /* 0x000e62000800017f */
[----:B------:R-:W-:-:S05]  /*5650*/  VIADD R0, R6, 0x1 ;  /* 0x0000000106007836 */ /* 0x000fca0000000000 */
[----:B------:R-:W-:-:S04]  /*5660*/  ISETP.NE.AND P1, PT, R0, 0x1c, PT ;  /* 0x0000001c0000780c */ /* 0x000fc80003f25270 */
[----:B0-----:R-:W-:Y:S02]  /*5670*/  SEL R2, RZ, 0x1, P1 ;  /* 0x00000001ff027807 */ /* 0x001fe40000800000 */
[----:B------:R-:W-:Y:S02]  /*5680*/  SEL R0, R0, RZ, P1 ;  /* 0x000000ff00007207 */ /* 0x000fe40000800000 */
[----:B------:R-:W-:-:S03]  /*5690*/  LOP3.LUT R7, R5, R2, RZ, 0x3c, !PT ;  /* 0x0000000205077212 */ /* 0x000fc600078e3cff */
[----:B------:R-:W-:Y:S01]  /*56a0*/  IMAD R6, R0, 0x8, R3 ;  /* 0x0000000800067824 */ /* 0x000fe200078e0203 */
[----:B------:R-:W-:Y:S01]  /*56b0*/  SHF.L.U32 R5, R7, 0x1f, RZ ;  /* 0x0000001f07057819 */ /* 0x000fe200000006ff */
[----:B-1----:R-:W-:Y:S06]  /*56c0*/  @!P0 BRA `(.L_x_126) ;  /* 0x0000001000588947 */ /* 0x002fec0003800000 */
.L_x_163:
[----:B------:R-:W1:Y:S01]  /*56d0*/  SYNCS.PHASECHK.TRANS64.TRYWAIT P0, [R6+URZ], R5 ;  /* 0x00000005060075a7 */ /* 0x000e62000800017f */
[----:B------:R-:W-:-:S05]  /*56e0*/  VIADD R0, R0, 0x1 ;  /* 0x0000000100007836 */ /* 0x000fca0000000000 */
[----:B------:R-:W-:-:S04]  /*56f0*/  ISETP.NE.AND P1, PT, R0, 0x1c, PT ;  /* 0x0000001c0000780c */ /* 0x000fc80003f25270 */
[----:B------:R-:W-:Y:S02]  /*5700*/  SEL R2, RZ, 0x1, P1 ;  /* 0x00000001ff027807 */ /* 0x000fe40000800000 */
[----:B------:R-:W-:Y:S02]  /*5710*/  SEL R0, R0, RZ, P1 ;  /* 0x000000ff00007207 */ /* 0x000fe40000800000 */
[----:B------:R-:W-:-:S03]  /*5720*/  LOP3.LUT R7, R7, R2, RZ, 0x3c, !PT ;  /* 0x0000000207077212 */ /* 0x000fc600078e3cff */
[----:B0-----:R-:W-:Y:S01]  /*5730*/  IMAD R9, R0, 0x8, R3 ;  /* 0x0000000800097824 */ /* 0x001fe200078e0203 */
[----:B------:R-:W-:Y:S01]  /*5740*/  SHF.L.U32 R4, R7, 0x1f, RZ ;  /* 0x0000001f07047819 */ /* 0x000fe200000006ff */
[----:B-1----:R-:W-:Y:S06]  /*5750*/  @!P0 BRA `(.L_x_127) ;  /* 0x0000001000488947 */ /* 0x002fec0003800000 */
.L_x_164:
        /* <DEDUP_REMOVED lines=9> */
.L_x_165:
        /* <DEDUP_REMOVED lines=9> */
.L_x_166:
        /* <DEDUP_REMOVED lines=9> */
.L_x_167:
        /* <DEDUP_REMOVED lines=9> */
.L_x_168:
        /* <DEDUP_REMOVED lines=9> */
.L_x_169:
        /* <DEDUP_REMOVED lines=9> */
.L_x_170:
        /* <DEDUP_REMOVED lines=9> */
.L_x_171:
        /* <DEDUP_REMOVED lines=9> */
.L_x_172:
        /* <DEDUP_REMOVED lines=9> */
.L_x_173:
        /* <DEDUP_REMOVED lines=9> */
.L_x_174:
        /* <DEDUP_REMOVED lines=9> */
.L_x_175:
        /* <DEDUP_REMOVED lines=9> */
.L_x_176:
        /* <DEDUP_REMOVED lines=9> */
.L_x_177:
        /* <DEDUP_REMOVED lines=9> */
.L_x_178:
        /* <DEDUP_REMOVED lines=9> */
.L_x_179:
        /* <DEDUP_REMOVED lines=9> */
.L_x_180:
        /* <DEDUP_REMOVED lines=9> */
.L_x_181:
        /* <DEDUP_REMOVED lines=9> */
.L_x_182:
        /* <DEDUP_REMOVED lines=9> */
.L_x_183:
        /* <DEDUP_REMOVED lines=9> */
.L_x_184:
        /* <DEDUP_REMOVED lines=9> */
.L_x_185:
        /* <DEDUP_REMOVED lines=9> */
.L_x_186:
        /* <DEDUP_REMOVED lines=9> */
.L_x_187:
[----:B------:R-:W1:Y:S01]  /*6450*/  SYNCS.PHASECHK.TRANS64.TRYWAIT P0, [R6+URZ], R5 ;  /* 0x00000005060075a7 */ /* 0x000e62000800017f */
[----:B------:R-:W-:-:S05]  /*6460*/  VIADD R0, R0, 0x1 ;  /* 0x0000000100007836 */ /* 0x000fca0000000000 */
[----:B------:R-:W-:-:S04]  /*6470*/  ISETP.NE.AND P1, PT, R0, 0x1c, PT ;  /* 0x0000001c0000780c */ /* 0x000fc80003f25270 */
[----:B------:R-:W-:Y:S02]  /*6480*/  SEL R2, RZ, 0x1, P1 ;  /* 0x00000001ff027807 */ /* 0x000fe40000800000 */
[----:B------:R-:W-:Y:S02]  /*6490*/  SEL R0, R0, RZ, P1 ;  /* 0x000000ff00007207 */ /* 0x000fe40000800000 */
[----:B------:R-:W-:Y:S01]  /*64a0*/  LOP3.LUT R2, R7, R2, RZ, 0x3c, !PT ;  /* 0x0000000207027212 */ /* 0x000fe200078e3cff */
[----:B-1----:R-:W-:Y:S06]  /*64b0*/  @!P0 BRA `(.L_x_151) ;  /* 0x0000000800d08947 */ /* 0x002fec0003800000 */
.L_x_188:
[----:B------:R-:W-:Y:S01]  /*64c0*/  IMAD R3, R0, 0x8, R3 ;  /* 0x0000000800037824 */ /* 0x000fe200078e0203 */
[----:B------:R-:W-:-:S07]  /*64d0*/  SHF.L.U32 R0, R2, 0x1f, RZ ;  /* 0x0000001f02007819 */ /* 0x000fce00000006ff */
.L_x_152:
[----:B--2---:R2:W3:Y:S02]  /*64e0*/  SYNCS.PHASECHK.TRANS64.TRYWAIT P0, [R3+URZ], R0 ;  /* 0x00000000030075a7 */ /* 0x0044e4000800017f */
[----:B---3--:R-:W-:Y:S05]  /*64f0*/  @!P0 NANOSLEEP.SYNCS 0x989680 ;  /* 0x009896800000895d */ /* 0x008fea0003900000 */
[----:B------:R-:W3:Y:S02]  /*6500*/  @!P0 SYNCS.PHASECHK.TRANS64 P0, [R3+URZ], R0 ;  /* 0x00000000030085a7 */ /* 0x000ee4000800007f */
[----:B---3--:R-:W-:Y:S05]  /*6510*/  @!P0 BRA `(.L_x_152) ;  /* 0xfffffffc00f08947 */ /* 0x008fea000383ffff */
.L_x_123:
[----:B------:R-:W-:Y:S05]  /*6520*/  BSYNC B0 ;  /* 0x0000000000007941 */ /* 0x000fea0003800000 */
.L_x_122:
[----:B------:R-:W-:Y:S05]  /*6530*/  EXIT ;  /* 0x000000000000794d */ /* 0x000fea0003800000 */
.L_x_20:
[----:B-1----:R1:W2:Y:S02]  /*6540*/  SYNCS.PHASECHK.TRANS64.TRYWAIT P0, [R65+URZ], R0 ;  /* 0x00000000410075a7 */ /* 0x0022a4000800017f */
[----:B--2---:R-:W-:Y:S05]  /*6550*/  @!P0 NANOSLEEP.SYNCS 0x989680 ;  /* 0x009896800000895d */ /* 0x004fea0003900000 */
[----:B------:R-:W2:Y:S02]  /*6560*/  @!P0 SYNCS.PHASECHK.TRANS64 P0, [R65+URZ], R0 ;  /* 0x00000000410085a7 */ /* 0x000ea4000800007f */
[----:B--2---:R-:W-:Y:S05]  /*6570*/  @!P0 BRA `(.L_x_20) ;  /* 0xfffffffc00f08947 */ /* 0x004fea000383ffff */
[----:B------:R-:W-:Y:S05]  /*6580*/  BRA `(.L_x_153) ;  /* 0xffffffb4003c7947 */ /* 0x000fea000383ffff */
.L_x_25:
[----:B--2---:R2:W3:Y:S02]  /*6590*/  SYNCS.PHASECHK.TRANS64.TRYWAIT P1, [R3+URZ], R0 ;  /* 0x00000000030075a7 */ /* 0x0044e4000802017f */
[----:B---3--:R-:W-:Y:S05]  /*65a0*/  @!P1 NANOSLEEP.SYNCS 0x989680 ;  /* 0x009896800000995d */ /* 0x008fea0003900000 */
[----:B------:R-:W3:Y:S02]  /*65b0*/  @!P1 SYNCS.PHASECHK.TRANS64 P1, [R3+URZ], R0 ;  /* 0x00000000030095a7 */ /* 0x000ee4000802007f */
[----:B---3--:R-:W-:Y:S05]  /*65c0*/  @!P1 BRA `(.L_x_25) ;  /* 0xfffffffc00f09947 */ /* 0x008fea000383ffff */
[----:B------:R-:W-:Y:S05]  /*65d0*/  BRA `(.L_x_24) ;  /* 0xffffffb400a47947 */ /* 0x000fea000383ffff */
.L_x_30:
[----:B--2---:R-:W-:-:S04]  /*65e0*/  IMAD.U32 R5, RZ, RZ, UR4 ;  /* 0x00000004ff057e24 */ /* 0x004fc8000f8e00ff */
[----:B------:R2:W3:Y:S03]  /*65f0*/  SYNCS.PHASECHK.TRANS64.TRYWAIT P1, [R5+URZ], R4 ;  /* 0x00000004050075a7 */ /* 0x0004e6000802017f */
[----:B---3--:R-:W-:Y:S05]  /*6600*/  @!P1 NANOSLEEP.SYNCS 0x989680 ;  /* 0x009896800000995d */ /* 0x008fea0003900000 */
[----:B------:R-:W3:Y:S02]  /*6610*/  @!P1 SYNCS.PHASECHK.TRANS64 P1, [R5+URZ], R4 ;  /* 0x00000004050095a7 */ /* 0x000ee4000802007f */
[----:B---3--:R-:W-:Y:S05]  /*6620*/  @!P1 BRA `(.L_x_30) ;  /* 0xfffffffc00ec9947 */ /* 0x008fea000383ffff */
[----:B------:R-:W-:Y:S05]  /*6630*/  BRA `(.L_x_29) ;  /* 0xffffffb8001c7947 */ /* 0x000fea000383ffff */
.L_x_36:
[----:B-1----:R1:W2:Y:S02]  /*6640*/  SYNCS.PHASECHK.TRANS64.TRYWAIT P0, [R65+URZ+0x10], R0 ;  /* 0x00001000410075a7 */ /* 0x0022a4000800017f */
[----:B--2---:R-:W-:Y:S05]  /*6650*/  @!P0 NANOSLEEP.SYNCS 0x989680 ;  /* 0x009896800000895d */ /* 0x004fea0003900000 */
[----:B------:R-:W2:Y:S02]  /*6660*/  @!P0 SYNCS.PHASECHK.TRANS64 P0, [R65+URZ+0x10], R0 ;  /* 0x00001000410085a7 */ /* 0x000ea4000800007f */
[----:B--2---:R-:W-:Y:S05]  /*6670*/  @!P0 BRA `(.L_x_36) ;  /* 0xfffffffc00f08947 */ /* 0x004fea000383ffff */
[----:B------:R-:W-:Y:S05]  /*6680*/  BRA `(.L_x_154) ;  /* 0xffffffbc00287947 */ /* 0x000fea000383ffff */
.L_x_109:
[----:B------:R-:W-:Y:S01]  /*6690*/  BSSY B1, `(.L_x_155) ;  /* 0x0000006000017945 */ /* 0x000fe20003800000 */
[----:B------:R-:W-:-:S07]  /*66a0*/  IMAD.MOV.U32 R15, RZ, RZ, -0x1 ;  /* 0xffffffffff0f7424 */ /* 0x000fce00078e00ff */
[----:B-----5:R-:W-:Y:S05]  /*66b0*/  WARPSYNC.COLLECTIVE R15, `(.L_x_156) ;  /* 0x000000000f0c7348 */ /* 0x020fea0003c00000 */
[----:B------:R-:W-:Y:S02]  /*66c0*/  ELECT P6, UR62, PT ;  /* 0x00000000003e782f */ /* 0x000fe400038c0000 */
[----:B------:R-:W-:Y:S01]  /*66d0*/  MOV R14, UR62 ;  /* 0x0000003e000e7c02 */ /* 0x000fe20008000f00 */
[----:B-----5:R-:W-:Y:S10]  /*66e0*/  ENDCOLLECTIVE ;  /* 0x000000000000791b */ /* 0x020ff40003800000 */
.L_x_156:
[----:B------:R-:W-:Y:S05]  /*66f0*/  BSYNC B1 ;  /* 0x0000000000017941 */ /* 0x000fea0003800000 */
.L_x_155:
[----:B------:R-:W-:Y:S05]  /*6700*/  BRA `(.L_x_157) ;  /* 0xffffffe000987947 */ /* 0x000fea000383ffff */
.L_x_112:
[----:B-1----:R1:W2:Y:S02]  /*6710*/  SYNCS.PHASECHK.TRANS64.TRYWAIT P1, [R13+URZ+0xe0], R4 ;  /* 0x0000e0040d0075a7 */ /* 0x0022a4000802017f */
[----:B--2---:R-:W-:Y:S05]  /*6720*/  @!P1 NANOSLEEP.SYNCS 0x989680 ;  /* 0x009896800000995d */ /* 0x004fea0003900000 */
[----:B------:R-:W2:Y:S02]  /*6730*/  @!P1 SYNCS.PHASECHK.TRANS64 P1, [R13+URZ+0xe0], R4 ;  /* 0x0000e0040d0095a7 */ /* 0x000ea4000802007f */
[----:B--2---:R-:W-:Y:S05]  /*6740*/  @!P1 BRA `(.L_x_112) ;  /* 0xfffffffc00f09947 */ /* 0x004fea000383ffff */
[----:B------:R-:W-:Y:S05]  /*6750*/  BRA `(.L_x_158) ;  /* 0xffffffe000cc7947 */ /* 0x000fea000383ffff */
.L_x_121:
[----:B------:R-:W-:Y:S01]  /*6760*/  BSSY B0, `(.L_x_159) ;  /* 0x0000006000007945 */ /* 0x000fe20003800000 */
[----:B------:R-:W-:-:S07]  /*6770*/  IMAD.MOV.U32 R15, RZ, RZ, -0x1 ;  /* 0xffffffffff0f7424 */ /* 0x000fce00078e00ff */
[----:B-----5:R-:W-:Y:S05]  /*6780*/  WARPSYNC.COLLECTIVE R15, `(.L_x_160) ;  /* 0x000000000f0c7348 */ /* 0x020fea0003c00000 */
[----:B------:R-:W-:Y:S02]  /*6790*/  ELECT P6, UR62, PT ;  /* 0x00000000003e782f */ /* 0x000fe400038c0000 */
[----:B------:R-:W-:Y:S01]  /*67a0*/  MOV R14, UR62 ;  /* 0x0000003e000e7c02 */ /* 0x000fe20008000f00 */
[----:B-----5:R-:W-:Y:S10]  /*67b0*/  ENDCOLLECTIVE ;  /* 0x000000000000791b */ /* 0x020ff40003800000 */
.L_x_160:
[----:B------:R-:W-:Y:S05]  /*67c0*/  BSYNC B0 ;  /* 0x0000000000007941 */ /* 0x000fea0003800000 */
.L_x_159:
[----:B------:R-:W-:Y:S05]  /*67d0*/  BRA `(.L_x_161) ;  /* 0xffffffec00447947 */ /* 0x000fea000383ffff */
.L_x_125:
[----:B0-----:R0:W1:Y:S02]  /*67e0*/  SYNCS.PHASECHK.TRANS64.TRYWAIT P0, [R7+URZ], R2 ;  /* 0x00000002070075a7 */ /* 0x001064000800017f */
[----:B-1----:R-:W-:Y:S05]  /*67f0*/  @!P0 NANOSLEEP.SYNCS 0x989680 ;  /* 0x009896800000895d */ /* 0x002fea0003900000 */
[----:B------:R-:W1:Y:S02]  /*6800*/  @!P0 SYNCS.PHASECHK.TRANS64 P0, [R7+URZ], R2 ;  /* 0x00000002070085a7 */ /* 0x000e64000800007f */
[----:B-1----:R-:W-:Y:S05]  /*6810*/  @!P0 BRA `(.L_x_125) ;  /* 0xfffffffc00f08947 */ /* 0x002fea000383ffff */
[----:B------:R-:W-:Y:S05]  /*6820*/  BRA `(.L_x_162) ;  /* 0xffffffec00847947 */ /* 0x000fea000383ffff */
.L_x_126:
[----:B0-----:R0:W1:Y:S02]  /*6830*/  SYNCS.PHASECHK.TRANS64.TRYWAIT P0, [R9+URZ], R4 ;  /* 0x00000004090075a7 */ /* 0x001064000800017f */
[----:B-1----:R-:W-:Y:S05]  /*6840*/  @!P0 NANOSLEEP.SYNCS 0x989680 ;  /* 0x009896800000895d */ /* 0x002fea0003900000 */
[----:B------:R-:W1:Y:S02]  /*6850*/  @!P0 SYNCS.PHASECHK.TRANS64 P0, [R9+URZ], R4 ;  /* 0x00000004090085a7 */ /* 0x000e64000800007f */
[----:B-1----:R-:W-:Y:S05]  /*6860*/  @!P0 BRA `(.L_x_126) ;  /* 0xfffffffc00f08947 */ /* 0x002fea000383ffff */
[----:B------:R-:W-:Y:S05]  /*6870*/  BRA `(.L_x_163) ;  /* 0xffffffec00947947 */ /* 0x000fea000383ffff */
.L_x_127:
[----:B0-----:R0:W1:Y:S02]  /*6880*/  SYNCS.PHASECHK.TRANS64.TRYWAIT P0, [R6+URZ], R5 ;  /* 0x00000005060075a7 */ /* 0x001064000800017f */
[----:B-1----:R-:W-:Y:S05]  /*6890*/  @!P0 NANOSLEEP.SYNCS 0x989680 ;  /* 0x009896800000895d */ /* 0x002fea0003900000 */
[----:B------:R-:W1:Y:S02]  /*68a0*/  @!P0 SYNCS.PHASECHK.TRANS64 P0, [R6+URZ], R5 ;  /* 0x00000005060085a7 */ /* 0x000e64000800007f */
[----:B-1----:R-:W-:Y:S05]  /*68b0*/  @!P0 BRA `(.L_x_127) ;  /* 0xfffffffc00f08947 */ /* 0x002fea000383ffff */
[----:B------:R-:W-:Y:S05]  /*68c0*/  BRA `(.L_x_164) ;  /* 0xffffffec00a47947 */ /* 0x000fea000383ffff */
.L_x_128:
[----:B0-----:R0:W1:Y:S02]  /*68d0*/  SYNCS.PHASECHK.TRANS64.TRYWAIT P0, [R9+URZ], R4 ;  /* 0x00000004090075a7 */ /* 0x001064000800017f */
[----:B-1----:R-:W-:Y:S05]  /*68e0*/  @!P0 NANOSLEEP.SYNCS 0x989680 ;  /* 0x009896800000895d */ /* 0x002fea0003900000 */
[----:B------:R-:W1:Y:S02]  /*68f0*/  @!P0 SYNCS.PHASECHK.TRANS64 P0, [R9+URZ], R4 ;  /* 0x00000004090085a7 */ /* 0x000e64000800007f */
[----:B-1----:R-:W-:Y:S05]  /*6900*/  @!P0 BRA `(.L_x_128) ;  /* 0xfffffffc00f08947 */ /* 0x002fea000383ffff */
[----:B------:R-:W-:Y:S05]  /*6910*/  BRA `(.L_x_165) ;  /* 0xffffffec00b47947 */ /* 0x000fea000383ffff */
.L_x_129:
[----:B0-----:R0:W1:Y:S02]  /*6920*/  SYNCS.PHASECHK.TRANS64.TRYWAIT P0, [R6+URZ], R5 ;  /* 0x00000005060075a7 */ /* 0x001064000800017f */
[----:B-1----:R-:W-:Y:S05]  /*6930*/  @!P0 NANOSLEEP.SYNCS 0x989680 ;  /* 0x009896800000895d */ /* 0x002fea0003900000 */
[----:B------:R-:W1:Y:S02]  /*6940*/  @!P0 SYNCS.PHASECHK.TRANS64 P0, [R6+URZ], R5 ;  /* 0x00000005060085a7 */ /* 0x000e64000800007f */
[----:B-1----:R-:W-:Y:S05]  /*6950*/  @!P0 BRA `(.L_x_129) ;  /* 0xfffffffc00f08947 */ /* 0x002fea000383ffff */
[----:B------:R-:W-:Y:S05]  /*6960*/  BRA `(.L_x_166) ;  /* 0xffffffec00c47947 */ /* 0x000fea000383ffff */
.L_x_130:
[----:B0-----:R0:W1:Y:S02]  /*6970*/  SYNCS.PHASECHK.TRANS64.TRYWAIT P0, [R9+URZ], R4 ;  /* 0x00000004090075a7 */ /* 0x001064000800017f */
[----:B-1----:R-:W-:Y:S05]  /*6980*/  @!P0 NANOSLEEP.SYNCS 0x989680 ;  /* 0x009896800000895d */ /* 0x002fea0003900000 */
[----:B------:R-:W1:Y:S02]  /*6990*/  @!P0 SYNCS.PHASECHK.TRANS64 P0, [R9+URZ], R4 ;  /* 0x00000004090085a7 */ /* 0x000e64000800007f */
[----:B-1----:R-:W-:Y:S05]  /*69a0*/  @!P0 BRA `(.L_x_130) ;  /* 0xfffffffc00f08947 */ /* 0x002fea000383ffff */
[----:B------:R-:W-:Y:S05]  /*69b0*/  BRA `(.L_x_167) ;  /* 0xffffffec00d47947 */ /* 0x000fea000383ffff */
.L_x_131:
[----:B0-----:R0:W1:Y:S02]  /*69c0*/  SYNCS.PHASECHK.TRANS64.TRYWAIT P0, [R6+URZ], R5 ;  /* 0x00000005060075a7 */ /* 0x001064000800017f */
[----:B-1----:R-:W-:Y:S05]  /*69d0*/  @!P0 NANOSLEEP.SYNCS 0x989680 ;  /* 0x009896800000895d */ /* 0x002fea0003900000 */
[----:B------:R-:W1:Y:S02]  /*69e0*/  @!P0 SYNCS.PHASECHK.TRANS64 P0, [R6+URZ], R5 ;  /* 0x00000005060085a7 */ /* 0x000e64000800007f */
[----:B-1----:R-:W-:Y:S05]  /*69f0*/  @!P0 BRA `(.L_x_131) ;  /* 0xfffffffc00f08947 */ /* 0x002fea000383ffff */
[----:B------:R-:W-:Y:S05]  /*6a00*/  BRA `(.L_x_168) ;  /* 0xffffffec00e47947 */ /* 0x000fea000383ffff */
.L_x_132:
[----:B0-----:R0:W1:Y:S02]  /*6a10*/  SYNCS.PHASECHK.TRANS64.TRYWAIT P0, [R9+URZ], R4 ;  /* 0x00000004090075a7 */ /* 0x001064000800017f */
[----:B-1----:R-:W-:Y:S05]  /*6a20*/  @!P0 NANOSLEEP.SYNCS 0x989680 ;  /* 0x009896800000895d */ /* 0x002fea0003900000 */
[----:B------:R-:W1:Y:S02]  /*6a30*/  @!P0 SYNCS.PHASECHK.TRANS64 P0, [R9+URZ], R4 ;  /* 0x00000004090085a7 */ /* 0x000e64000800007f */
[----:B-1----:R-:W-:Y:S05]  /*6a40*/  @!P0 BRA `(.L_x_132) ;  /* 0xfffffffc00f08947 */ /* 0x002fea000383ffff */
[----:B------:R-:W-:Y:S05]  /*6a50*/  BRA `(.L_x_169) ;  /* 0xffffffec00f47947 */ /* 0x000fea000383ffff */
.L_x_133:
[----:B0-----:R0:W1:Y:S02]  /*6a60*/  SYNCS.PHASECHK.TRANS64.TRYWAIT P0, [R6+URZ], R5 ;  /* 0x00000005060075a7 */ /* 0x001064000800017f */
[----:B-1----:R-:W-:Y:S05]  /*6a70*/  @!P0 NANOSLEEP.SYNCS 0x989680 ;  /* 0x009896800000895d */ /* 0x002fea0003900000 */
[----:B------:R-:W1:Y:S02]  /*6a80*/  @!P0 SYNCS.PHASECHK.TRANS64 P0, [R6+URZ], R5 ;  /* 0x00000005060085a7 */ /* 0x000e64000800007f */
[----:B-1----:R-:W-:Y:S05]  /*6a90*/  @!P0 BRA `(.L_x_133) ;  /* 0xfffffffc00f08947 */ /* 0x002fea000383ffff */
[----:B------:R-:W-:Y:S05]  /*6aa0*/  BRA `(.L_x_170) ;  /* 0xfffffff000047947 */ /* 0x000fea000383ffff */
.L_x_134:
[----:B0-----:R0:W1:Y:S02]  /*6ab0*/  SYNCS.PHASECHK.TRANS64.TRYWAIT P0, [R9+URZ], R4 ;  /* 0x00000004090075a7 */ /* 0x001064000800017f */
[----:B-1----:R-:W-:Y:S05]  /*6ac0*/  @!P0 NANOSLEEP.SYNCS 0x989680 ;  /* 0x009896800000895d */ /* 0x002fea0003900000 */
[----:B------:R-:W1:Y:S02]  /*6ad0*/  @!P0 SYNCS.PHASECHK.TRANS64 P0, [R9+URZ], R4 ;  /* 0x00000004090085a7 */ /* 0x000e64000800007f */
[----:B-1----:R-:W-:Y:S05]  /*6ae0*/  @!P0 BRA `(.L_x_134) ;  /* 0xfffffffc00f08947 */ /* 0x002fea000383ffff */
[----:B------:R-:W-:Y:S05]  /*6af0*/  BRA `(.L_x_171) ;  /* 0xfffffff000147947 */ /* 0x000fea000383ffff */
.L_x_135:
[----:B0-----:R0:W1:Y:S02]  /*6b00*/  SYNCS.PHASECHK.TRANS64.TRYWAIT P0, [R6+URZ], R5 ;  /* 0x00000005060075a7 */ /* 0x001064000800017f */
[----:B-1----:R-:W-:Y:S05]  /*6b10*/  @!P0 NANOSLEEP.SYNCS 0x989680 ;  /* 0x009896800000895d */ /* 0x002fea0003900000 */
[----:B------:R-:W1:Y:S02]  /*6b20*/  @!P0 SYNCS.PHASECHK.TRANS64 P0, [R6+URZ], R5 ;  /* 0x00000005060085a7 */ /* 0x000e64000800007f */
[----:B-1----:R-:W-:Y:S05]  /*6b30*/  @!P0 BRA `(.L_x_135) ;  /* 0xfffffffc00f08947 */ /* 0x002fea000383ffff */
[----:B------:R-:W-:Y:S05]  /*6b40*/  BRA `(.L_x_172) ;  /* 0xfffffff000247947 */ /* 0x000fea000383ffff */
.L_x_136:
[----:B0-----:R0:W1:Y:S02]  /*6b50*/  SYNCS.PHASECHK.TRANS64.TRYWAIT P0, [R9+URZ], R4 ;  /* 0x00000004090075a7 */ /* 0x001064000800017f */
[----:B-1----:R-:W-:Y:S05]  /*6b60*/  @!P0 NANOSLEEP.SYNCS 0x989680 ;  /* 0x009896800000895d */ /* 0x002fea0003900000 */
[----:B------:R-:W1:Y:S02]  /*6b70*/  @!P0 SYNCS.PHASECHK.TRANS64 P0, [R9+URZ], R4 ;  /* 0x00000004090085a7 */ /* 0x000e64000800007f */
[----:B-1----:R-:W-:Y:S05]  /*6b80*/  @!P0 BRA `(.L_x_136) ;  /* 0xfffffffc00f08947 */ /* 0x002fea000383ffff */
[----:B------:R-:W-:Y:S05]  /*6b90*/  BRA `(.L_x_173) ;  /* 0xfffffff000347947 */ /* 0x000fea000383ffff */
.L_x_137:
[----:B0-----:R0:W1:Y:S02]  /*6ba0*/  SYNCS.PHASECHK.TRANS64.TRYWAIT P0, [R6+URZ], R5 ;  /* 0x00000005060075a7 */ /* 0x001064000800017f */
[----:B-1----:R-:W-:Y:S05]  /*6bb0*/  @!P0 NANOSLEEP.SYNCS 0x989680 ;  /* 0x009896800000895d */ /* 0x002fea0003900000 */
[----:B------:R-:W1:Y:S02]  /*6bc0*/  @!P0 SYNCS.PHASECHK.TRANS64 P0, [R6+URZ], R5 ;  /* 0x00000005060085a7 */ /* 0x000e64000800007f */
[----:B-1----:R-:W-:Y:S05]  /*6bd0*/  @!P0 BRA `(.L_x_137) ;  /* 0xfffffffc00f08947 */ /* 0x002fea000383ffff */
[----:B------:R-:W-:Y:S05]  /*6be0*/  BRA `(.L_x_174) ;  /* 0xfffffff000447947 */ /* 0x000fea000383ffff */
.L_x_138:
[----:B0-----:R0:W1:Y:S02]  /*6bf0*/  SYNCS.PHASECHK.TRANS64.TRYWAIT P0, [R9+URZ], R4 ;  /* 0x00000004090075a7 */ /* 0x001064000800017f */
[----:B-1----:R-:W-:Y:S05]  /*6c00*/  @!P0 NANOSLEEP.SYNCS 0x989680 ;  /* 0x009896800000895d */ /* 0x002fea0003900000 */
[----:B------:R-:W1:Y:S02]  /*6c10*/  @!P0 SYNCS.PHASECHK.TRANS64 P0, [R9+URZ], R4 ;  /* 0x00000004090085a7 */ /* 0x000e64000800007f */
[----:B-1----:R-:W-:Y:S05]  /*6c20*/  @!P0 BRA `(.L_x_138) ;  /* 0xfffffffc00f08947 */ /* 0x002fea000383ffff */
[----:B------:R-:W-:Y:S05]  /*6c30*/  BRA `(.L_x_175) ;  /* 0xfffffff000547947 */ /* 0x000fea000383ffff */
.L_x_139:
[----:B0-----:R0:W1:Y:S02]  /*6c40*/  SYNCS.PHASECHK.TRANS64.TRYWAIT P0, [R6+URZ], R5 ;  /* 0x00000005060075a7 */ /* 0x001064000800017f */
[----:B-1----:R-:W-:Y:S05]  /*6c50*/  @!P0 NANOSLEEP.SYNCS 0x989680 ;  /* 0x009896800000895d */ /* 0x002fea0003900000 */
[----:B------:R-:W1:Y:S02]  /*6c60*/  @!P0 SYNCS.PHASECHK.TRANS64 P0, [R6+URZ], R5 ;  /* 0x00000005060085a7 */ /* 0x000e64000800007f */
[----:B-1----:R-:W-:Y:S05]  /*6c70*/  @!P0 BRA `(.L_x_139) ;  /* 0xfffffffc00f08947 */ /* 0x002fea000383ffff */
[----:B------:R-:W-:Y:S05]  /*6c80*/  BRA `(.L_x_176) ;  /* 0xfffffff000647947 */ /* 0x000fea000383ffff */
.L_x_140:
[----:B0-----:R0:W1:Y:S02]  /*6c90*/  SYNCS.PHASECHK.TRANS64.TRYWAIT P0, [R9+URZ], R4 ;  /* 0x00000004090075a7 */ /* 0x001064000800017f */
[----:B-1----:R-:W-:Y:S05]  /*6ca0*/  @!P0 NANOSLEEP.SYNCS 0x989680 ;  /* 0x009896800000895d */ /* 0x002fea0003900000 */
[----:B------:R-:W1:Y:S02]  /*6cb0*/  @!P0 SYNCS.PHASECHK.TRANS64 P0, [R9+URZ], R4 ;  /* 0x00000004090085a7 */ /* 0x000e64000800007f */
[----:B-1----:R-:W-:Y:S05]  /*6cc0*/  @!P0 BRA `(.L_x_140) ;  /* 0xfffffffc00f08947 */ /* 0x002fea000383ffff */
[----:B------:R-:W-:Y:S05]  /*6cd0*/  BRA `(.L_x_177) ;  /* 0xfffffff000747947 */ /* 0x000fea000383ffff */
.L_x_141:
[----:B0-----:R0:W1:Y:S02]  /*6ce0*/  SYNCS.PHASECHK.TRANS64.TRYWAIT P0, [R6+URZ], R5 ;  /* 0x00000005060075a7 */ /* 0x001064000800017f */
[----:B-1----:R-:W-:Y:S05]  /*6cf0*/  @!P0 NANOSLEEP.SYNCS 0x989680 ;  /* 0x009896800000895d */ /* 0x002fea0003900000 */
[----:B------:R-:W1:Y:S02]  /*6d00*/  @!P0 SYNCS.PHASECHK.TRANS64 P0, [R6+URZ], R5 ;  /* 0x00000005060085a7 */ /* 0x000e64000800007f */
[----:B-1----:R-:W-:Y:S05]  /*6d10*/  @!P0 BRA `(.L_x_141) ;  /* 0xfffffffc00f08947 */ /* 0x002fea000383ffff */
[----:B------:R-:W-:Y:S05]  /*6d20*/  BRA `(.L_x_178) ;  /* 0xfffffff000847947 */ /* 0x000fea000383ffff */
.L_x_142:
[----:B0-----:R0:W1:Y:S02]  /*6d30*/  SYNCS.PHASECHK.TRANS64.TRYWAIT P0, [R9+URZ], R4 ;  /* 0x00000004090075a7 */ /* 0x001064000800017f */
[----:B-1----:R-:W-:Y:S05]  /*6d40*/  @!P0 NANOSLEEP.SYNCS 0x989680 ;  /* 0x009896800000895d */ /* 0x002fea0003900000 */
[----:B------:R-:W1:Y:S02]  /*6d50*/  @!P0 SYNCS.PHASECHK.TRANS64 P0, [R9+URZ], R4 ;  /* 0x00000004090085a7 */ /* 0x000e64000800007f */
[----:B-1----:R-:W-:Y:S05]  /*6d60*/  @!P0 BRA `(.L_x_142) ;  /* 0xfffffffc00f08947 */ /* 0x002fea000383ffff */
[----:B------:R-:W-:Y:S05]  /*6d70*/  BRA `(.L_x_179) ;  /* 0xfffffff000947947 */ /* 0x000fea000383ffff */
.L_x_143:
[----:B0-----:R0:W1:Y:S02]  /*6d80*/  SYNCS.PHASECHK.TRANS64.TRYWAIT P0, [R6+URZ], R5 ;  /* 0x00000005060075a7 */ /* 0x001064000800017f */
[----:B-1----:R-:W-:Y:S05]  /*6d90*/  @!P0 NANOSLEEP.SYNCS 0x989680 ;  /* 0x009896800000895d */ /* 0x002fea0003900000 */
[----:B------:R-:W1:Y:S02]  /*6da0*/  @!P0 SYNCS.PHASECHK.TRANS64 P0, [R6+URZ], R5 ;  /* 0x00000005060085a7 */ /* 0x000e64000800007f */
[----:B-1----:R-:W-:Y:S05]  /*6db0*/  @!P0 BRA `(.L_x_143) ;  /* 0xfffffffc00f08947 */ /* 0x002fea000383ffff */
[----:B------:R-:W-:Y:S05]  /*6dc0*/  BRA `(.L_x_180) ;  /* 0xfffffff000a47947 */ /* 0x000fea000383ffff */
.L_x_144:
[----:B0-----:R0:W1:Y:S02]  /*6dd0*/  SYNCS.PHASECHK.TRANS64.TRYWAIT P0, [R9+URZ], R4 ;  /* 0x00000004090075a7 */ /* 0x001064000800017f */
[----:B-1----:R-:W-:Y:S05]  /*6de0*/  @!P0 NANOSLEEP.SYNCS 0x989680 ;  /* 0x009896800000895d */ /* 0x002fea0003900000 */
[----:B------:R-:W1:Y:S02]  /*6df0*/  @!P0 SYNCS.PHASECHK.TRANS64 P0, [R9+URZ], R4 ;  /* 0x00000004090085a7 */ /* 0x000e64000800007f */
[----:B-1----:R-:W-:Y:S05]  /*6e00*/  @!P0 BRA `(.L_x_144) ;  /* 0xfffffffc00f08947 */ /* 0x002fea000383ffff */
[----:B------:R-:W-:Y:S05]  /*6e10*/  BRA `(.L_x_181) ;  /* 0xfffffff000b47947 */ /* 0x000fea000383ffff */
.L_x_145:
[----:B0-----:R0:W1:Y:S02]  /*6e20*/  SYNCS.PHASECHK.TRANS64.TRYWAIT P0, [R6+URZ], R5 ;  /* 0x00000005060075a7 */ /* 0x001064000800017f */
[----:B-1----:R-:W-:Y:S05]  /*6e30*/  @!P0 NANOSLEEP.SYNCS 0x989680 ;  /* 0x009896800000895d */ /* 0x002fea0003900000 */
[----:B------:R-:W1:Y:S02]  /*6e40*/  @!P0 SYNCS.PHASECHK.TRANS64 P0, [R6+URZ], R5 ;  /* 0x00000005060085a7 */ /* 0x000e64000800007f */
[----:B-1----:R-:W-:Y:S05]  /*6e50*/  @!P0 BRA `(.L_x_145) ;  /* 0xfffffffc00f08947 */ /* 0x002fea000383ffff */
[----:B------:R-:W-:Y:S05]  /*6e60*/  BRA `(.L_x_182) ;  /* 0xfffffff000c47947 */ /* 0x000fea000383ffff */
.L_x_146:
[----:B0-----:R0:W1:Y:S02]  /*6e70*/  SYNCS.PHASECHK.TRANS64.TRYWAIT P0, [R9+URZ], R4 ;  /* 0x00000004090075a7 */ /* 0x001064000800017f */
[----:B-1----:R-:W-:Y:S05]  /*6e80*/  @!P0 NANOSLEEP.SYNCS 0x989680 ;  /* 0x009896800000895d */ /* 0x002fea0003900000 */
[----:B------:R-:W1:Y:S02]  /*6e90*/  @!P0 SYNCS.PHASECHK.TRANS64 P0, [R9+URZ], R4 ;  /* 0x00000004090085a7 */ /* 0x000e64000800007f */
[----:B-1----:R-:W-:Y:S05]  /*6ea0*/  @!P0 BRA `(.L_x_146) ;  /* 0xfffffffc00f08947 */ /* 0x002fea000383ffff */
[----:B------:R-:W-:Y:S05]  /*6eb0*/  BRA `(.L_x_183) ;  /* 0xfffffff000d47947 */ /* 0x000fea000383ffff */
.L_x_147:
[----:B0-----:R0:W1:Y:S02]  /*6ec0*/  SYNCS.PHASECHK.TRANS64.TRYWAIT P0, [R6+URZ], R5 ;  /* 0x00000005060075a7 */ /* 0x001064000800017f */
[----:B-1----:R-:W-:Y:S05]  /*6ed0*/  @!P0 NANOSLEEP.SYNCS 0x989680 ;  /* 0x009896800000895d */ /* 0x002fea0003900000 */
[----:B------:R-:W1:Y:S02]  /*6ee0*/  @!P0 SYNCS.PHASECHK.TRANS64 P0, [R6+URZ], R5 ;  /* 0x00000005060085a7 */ /* 0x000e64000800007f */
[----:B-1----:R-:W-:Y:S05]  /*6ef0*/  @!P0 BRA `(.L_x_147) ;  /* 0xfffffffc00f08947 */ /* 0x002fea000383ffff */
[----:B------:R-:W-:Y:S05]  /*6f00*/  BRA `(.L_x_184) ;  /* 0xfffffff000e47947 */ /* 0x000fea000383ffff */
.L_x_148:
[----:B0-----:R0:W1:Y:S02]  /*6f10*/  SYNCS.PHASECHK.TRANS64.TRYWAIT P0, [R9+URZ], R4 ;  /* 0x00000004090075a7 */ /* 0x001064000800017f */
[----:B-1----:R-:W-:Y:S05]  /*6f20*/  @!P0 NANOSLEEP.SYNCS 0x989680 ;  /* 0x009896800000895d */ /* 0x002fea0003900000 */
[----:B------:R-:W1:Y:S02]  /*6f30*/  @!P0 SYNCS.PHASECHK.TRANS64 P0, [R9+URZ], R4 ;  /* 0x00000004090085a7 */ /* 0x000e64000800007f */
[----:B-1----:R-:W-:Y:S05]  /*6f40*/  @!P0 BRA `(.L_x_148) ;  /* 0xfffffffc00f08947 */ /* 0x002fea000383ffff */
[----:B------:R-:W-:Y:S05]  /*6f50*/  BRA `(.L_x_185) ;  /* 0xfffffff000f47947 */ /* 0x000fea000383ffff */
.L_x_149:
[----:B0-----:R0:W1:Y:S02]  /*6f60*/  SYNCS.PHASECHK.TRANS64.TRYWAIT P0, [R6+URZ], R5 ;  /* 0x00000005060075a7 */ /* 0x001064000800017f */
[----:B-1----:R-:W-:Y:S05]  /*6f70*/  @!P0 NANOSLEEP.SYNCS 0x989680 ;  /* 0x009896800000895d */ /* 0x002fea0003900000 */
[----:B------:R-:W1:Y:S02]  /*6f80*/  @!P0 SYNCS.PHASECHK.TRANS64 P0, [R6+URZ], R5 ;  /* 0x00000005060085a7 */ /* 0x000e64000800007f */
[----:B-1----:R-:W-:Y:S05]  /*6f90*/  @!P0 BRA `(.L_x_149) ;  /* 0xfffffffc00f08947 */ /* 0x002fea000383ffff */
[----:B------:R-:W-:Y:S05]  /*6fa0*/  BRA `(.L_x_186) ;  /* 0xfffffff400047947 */ /* 0x000fea000383ffff */
.L_x_150:
[----:B0-----:R0:W1:Y:S02]  /*6fb0*/  SYNCS.PHASECHK.TRANS64.TRYWAIT P0, [R9+URZ], R4 ;  /* 0x00000004090075a7 */ /* 0x001064000800017f */
[----:B-1----:R-:W-:Y:S05]  /*6fc0*/  @!P0 NANOSLEEP.SYNCS 0x989680 ;  /* 0x009896800000895d */ /* 0x002fea0003900000 */
[----:B------:R-:W1:Y:S02]  /*6fd0*/  @!P0 SYNCS.PHASECHK.TRANS64 P0, [R9+URZ], R4 ;  /* 0x00000004090085a7 */ /* 0x000e64000800007f */
[----:B-1----:R-:W-:Y:S05]  /*6fe0*/  @!P0 BRA `(.L_x_150) ;  /* 0xfffffffc00f08947 */ /* 0x002fea000383ffff */
[----:B------:R-:W-:Y:S05]  /*6ff0*/  BRA `(.L_x_187) ;  /* 0xfffffff400147947 */ /* 0x000fea000383ffff */
.L_x_151:
[----:B-1----:R1:W2:Y:S02]  /*7000*/  SYNCS.PHASECHK.TRANS64.TRYWAIT P0, [R6+URZ], R5 ;  /* 0x00000005060075a7 */ /* 0x0022a4000800017f */
[----:B--2---:R-:W-:Y:S05]  /*7010*/  @!P0 NANOSLEEP.SYNCS 0x989680 ;  /* 0x009896800000895d */ /* 0x004fea0003900000 */
[----:B------:R-:W2:Y:S02]  /*7020*/  @!P0 SYNCS.PHASECHK.TRANS64 P0, [R6+URZ], R5 ;  /* 0x00000005060085a7 */ /* 0x000ea4000800007f */
[----:B--2---:R-:W-:Y:S05]  /*7030*/  @!P0 BRA `(.L_x_151) ;  /* 0xfffffffc00f08947 */ /* 0x004fea000383ffff */
[----:B------:R-:W-:Y:S05]  /*7040*/  BRA `(.L_x_188) ;  /* 0xfffffff4001c7947 */ /* 0x000fea000383ffff */
.L_x_189:
[----:B------:R-:W-:-:S00]  /*7050*/  BRA `(.L_x_189) ;  /* 0xfffffffc00fc7947 */ /* 0x000fc0000383ffff */
[----:B------:R-:W-:-:S00]  /*7060*/  NOP ;  /* 0x0000000000007918 */ /* 0x000fc00000000000 */
        /* <DEDUP_REMOVED lines=9> */
.L_x_190:


//--------------------- .nv.global.init           --------------------------
	.section	.nv.global.init,"aw",@progbits
.nv.global.init:
	.type		$str$22,@object
	.size		$str$22,($str$23 - $str$22)
$str$22:
        /*0000*/ 	.byte	0x6b, 0x5f, 0x74, 0x69, 0x6c, 0x65, 0x5f, 0x63, 0x6f, 0x75, 0x6e, 0x74, 0x20, 0x3e, 0x3d, 0x20
        /*0010*/ 	.byte	0x31, 0x00
	.type		$str$23,@object
	.size		$str$23,(__unnamed_1 - $str$23)
$str$23:
        /*0012*/ 	.byte	0x2f, 0x74, 0x6d, 0x70, 0x2f, 0x63, 0x75, 0x74, 0x6c, 0x61, 0x73, 0x73, 0x5f, 0x73, 0x77, 0x65
        /*0022*/ 	.byte	0x65, 0x70, 0x5f, 0x73, 0x72, 0x63, 0x2f, 0x69, 0x6e, 0x63, 0x6c, 0x75, 0x64, 0x65, 0x2f, 0x63
        /*0032*/ 	.byte	0x75, 0x74, 0x6c, 0x61, 0x73, 0x73, 0x2f, 0x67, 0x65, 0x6d, 0x6d, 0x2f, 0x63, 0x6f, 0x6c, 0x6c
        /*0042*/ 	.byte	0x65, 0x63, 0x74, 0x69, 0x76, 0x65, 0x2f, 0x73, 0x6d, 0x39, 0x30, 0x5f, 0x6d, 0x6d, 0x61, 0x5f
        /*0052*/ 	.byte	0x74, 0x6d, 0x61, 0x5f, 0x67, 0x6d, 0x6d, 0x61, 0x5f, 0x73, 0x73, 0x5f, 0x77, 0x61, 0x72, 0x70
        /*0062*/ 	.byte	0x73, 0x70, 0x65, 0x63, 0x69, 0x61, 0x6c, 0x69, 0x7a, 0x65, 0x64, 0x2e, 0x68, 0x70, 0x70, 0x00
	.type		__unnamed_1,@object
	.size		__unnamed_1,(.L_0 - __unnamed_1)
__unnamed_1:
        /*0072*/ 	.byte	0x76, 0x6f, 0x69, 0x64, 0x20, 0x63, 0x75, 0x74, 0x6c, 0x61, 0x73, 0x73, 0x3a, 0x3a, 0x67, 0x65
        /* <DEDUP_REMOVED lines=172> */
        /*0b42*/ 	.byte	0x79, 0x5d, 0x00
.L_0:


//--------------------- .nv.shared._ZN7cutlass13device_kernelINS_4gemm6kernel13GemmUniversalIN4cute5tupleIJiiiiEEENS1_10collective13CollectiveMmaINS1_34MainloopSm90TmaGmmaWarpSpecializedILi28ENS5_IJNS4_1CILi2EEENSA_ILi1EEESC_EEENS1_32KernelTmaWarpSpecializedPingpongEEENS5_IJNSA_ILi64EEESG_SG_EEEaNS5_IJlSC_lEEEaSI_NS4_8TiledMMAINS4_8MMA_AtomIJNS4_4SM904GMMA26MMA_64x64x32_S32S8S8_SS_TNEEEENS4_6LayoutINS5_IJSC_SC_SC_EEENS5_IJNSA_ILi0EEESR_SR_EEEEENS5_IJNS4_10UnderscoreESU_SU_EEEEENS4_13SM90_TMA_LOADENS4_14ComposedLayoutINS4_7SwizzleILi2ELi4ELi3EEENS4_18smem_ptr_flag_bitsILi8EEENSP_INS5_IJNSA_ILi8EEESG_EEENS5_IJSG_SC_EEEEEEEvNS4_8identityENS4_23SM90_TMA_LOAD_MULTICASTES17_vS18_EENS_8epilogue10collective6detail29Sm90TmaWarpSpecializedAdapterINS1C_15DefaultEpilogueIaSI_SI_NS1B_6thread17LinearCombinationIaLi1EiiLNS1G_9ScaleType4KindE0ELNS_15FloatRoundStyleE2EaEENS1_15EpilogueDefaultEEEEEvvEEEEvNT_6ParamsE --------------------------
	.section	.nv.shared._ZN7cutlass13device_kernelINS_4gemm6kernel13GemmUniversalIN4cute5tupleIJiiiiEEENS1_10collective13CollectiveMmaINS1_34MainloopSm90TmaGmmaWarpSpecializedILi28ENS5_IJNS4_1CILi2EEENSA_ILi1EEESC_EEENS1_32KernelTmaWarpSpecializedPingpongEEENS5_IJNSA_ILi64EEESG_SG_EEEaNS5_IJlSC_lEEEaSI_NS4_8TiledMMAINS4_8MMA_AtomIJNS4_4SM904GMMA26MMA_64x64x32_S32S8S8_SS_TNEEEENS4_6LayoutINS5_IJSC_SC_SC_EEENS5_IJNSA_ILi0EEESR_SR_EEEEENS5_IJNS4_10UnderscoreESU_SU_EEEEENS4_13SM90_TMA_LOADENS4_14ComposedLayoutINS4_7SwizzleILi2ELi4ELi3EEENS4_18smem_ptr_flag_bitsILi8EEENSP_INS5_IJNSA_ILi8EEESG_EEENS5_IJSG_SC_EEEEEEEvNS4_8identityENS4_23SM90_TMA_LOAD_MULTICASTES17_vS18_EENS_8epilogue10collective6detail29Sm90TmaWarpSpecializedAdapterINS1C_15DefaultEpilogueIaSI_SI_NS1B_6thread17LinearCombinationIaLi1EiiLNS1G_9ScaleType4KindE0ELNS_15FloatRoundStyleE2EaEENS1_15EpilogueDefaultEEEEEvvEEEEvNT_6ParamsE,"aw",@nobits
	.sectionflags	@""
	.align	16
	.zero		1024


//--------------------- .nv.shared.reserved.0     --------------------------
	.section	.nv.shared.reserved.0,"aw",@nobits
	.weak		__nv_reservedSMEM_offset_0_alias
	.size		__nv_reservedSMEM_offset_0_alias, 0, 0
	.other		__nv_reservedSMEM_offset_0_alias,@"STO_CUDA_RESERVED_SHARED STV_DEFAULT"
__nv_reservedSMEM_offset_0_alias:
	.zero		0


//--------------------- .nv.global                --------------------------
	.section	.nv.global,"aw",@nobits
.nv.global:
	.type		_ZN40_INTERNAL_c183057b_4_k_cu_3c0e9281_163364cute1_E,@object
	.size		_ZN40_INTERNAL_c183057b_4_k_cu_3c0e9281_163364cute1_E,(_ZN40_INTERNAL_c183057b_4_k_cu_3c0e9281_163364cuda3std3__45__cpo6cbeginE - _ZN40_INTERNAL_c183057b_4_k_cu_3c0e9281_163364cute1_E)
_ZN40_INTERNAL_c183057b_4_k_cu_3c0e9281_163364cute1_E:
	.zero		1
	.type		_ZN40_INTERNAL_c183057b_4_k_cu_3c0e9281_163364cuda3std3__45__cpo6cbeginE,@object
	.size		_ZN40_INTERNAL_c183057b_4_k_cu_3c0e9281_163364cuda3std3__45__cpo6cbeginE,(_ZN40_INTERNAL_c183057b_4_k_cu_3c0e9281_163364cuda3std3__48in_placeE - _ZN40_INTERNAL_c183057b_4_k_cu_3c0e9281_163364cuda3std3__45__cpo6cbeginE)
_ZN40_INTERNAL_c183057b_4_k_cu_3c0e9281_163364cuda3std3__45__cpo6cbeginE:
	.zero		1
	.type		_ZN40_INTERNAL_c183057b_4_k_cu_3c0e9281_163364cuda3std3__48in_placeE,@object
	.size		_ZN40_INTERNAL_c183057b_4_k_cu_3c0e9281_163364cuda3std3__48in_placeE,(_ZN40_INTERNAL_c183057b_4_k_cu_3c0e9281_163364cuda3std6ranges3__45__cpo9iter_moveE - _ZN40_INTERNAL_c183057b_4_k_cu_3c0e9281_163364cuda3std3__48in_placeE)
_ZN40_INTERNAL_c183057b_4_k_cu_3c0e9281_163364cuda3std3__48in_placeE:
	.zero		1
	.type		_ZN40_INTERNAL_c183057b_4_k_cu_3c0e9281_163364cuda3std6ranges3__45__cpo9iter_moveE,@object
	.size		_ZN40_INTERNAL_c183057b_4_k_cu_3c0e9281_163364cuda3std6ranges3__45__cpo9iter_moveE,(_ZN40_INTERNAL_c183057b_4_k_cu_3c0e9281_163364cuda3std3__45__cpo5beginE - _ZN40_INTERNAL_c183057b_4_k_cu_3c0e9281_163364cuda3std6ranges3__45__cpo9iter_moveE)
_ZN40_INTERNAL_c183057b_4_k_cu_3c0e9281_163364cuda3std6ranges3__45__cpo9iter_moveE:
	.zero		1
	.type		_ZN40_INTERNAL_c183057b_4_k_cu_3c0e9281_163364cuda3std3__45__cpo5beginE,@object
	.size		_ZN40_INTERNAL_c183057b_4_k_cu_3c0e9281_163364cuda3std3__45__cpo5beginE,(_ZN40_INTERNAL_c183057b_4_k_cu_3c0e9281_163364cuda3std3__442_GLOBAL__N__c183057b_4_k_cu_3c0e9281_163366ignoreE - _ZN40_INTERNAL_c183057b_4_k_cu_3c0e9281_163364cuda3std3__45__cpo5beginE)
_ZN40_INTERNAL_c183057b_4_k_cu_3c0e9281_163364cuda3std3__45__cpo5beginE:
	.zero		1
	.type		_ZN40_INTERNAL_c183057b_4_k_cu_3c0e9281_163364cuda3std3__442_GLOBAL__N__c183057b_4_k_cu_3c0e9281_163366ignoreE,@object
	.size		_ZN40_INTERNAL_c183057b_4_k_cu_3c0e9281_163364cuda3std3__442_GLOBAL__N__c183057b_4_k_cu_3c0e9281_163366ignoreE,(_ZN40_INTERNAL_c183057b_4_k_cu_3c0e9281_163364cute7productE - _ZN40_INTERNAL_c183057b_4_k_cu_3c0e9281_163364cuda3std3__442_GLOBAL__N__c183057b_4_k_cu_3c0e9281_163366ignoreE)
_ZN40_INTERNAL_c183057b_4_k_cu_3c0e9281_163364cuda3std3__442_GLOBAL__N__c183057b_4_k_cu_3c0e9281_163366ignoreE:
	.zero		1
	.type		_ZN40_INTERNAL_c183057b_4_k_cu_3c0e9281_163364cute7productE,@object
	.size		_ZN40_INTERNAL_c183057b_4_k_cu_3c0e9281_163364cute7productE,(_ZN40_INTERNAL_c183057b_4_k_cu_3c0e9281_163364cuda3std3__45__cpo3endE - _ZN40_INTERNAL_c183057b_4_k_cu_3c0e9281_163364cute7productE)
_ZN40_INTERNAL_c183057b_4_k_cu_3c0e9281_163364cute7productE:
	.zero		1
	.type		_ZN40_INTERNAL_c183057b_4_k_cu_3c0e9281_163364cuda3std3__45__cpo3endE,@object
	.size		_ZN40_INTERNAL_c183057b_4_k_cu_3c0e9281_163364cuda3std3__45__cpo3endE,(_ZN40_INTERNAL_c183057b_4_k_cu_3c0e9281_163364cuda3std3__419piecewise_constructE - _ZN40_INTERNAL_c183057b_4_k_cu_3c0e9281_163364cuda3std3__45__cpo3endE)
_ZN40_INTERNAL_c183057b_4_k_cu_3c0e9281_163364cuda3std3__45__cpo3endE:
	.zero		1
	.type		_ZN40_INTERNAL_c183057b_4_k_cu_3c0e9281_163364cuda3std3__419piecewise_constructE,@object
	.size		_ZN40_INTERNAL_c183057b_4_k_cu_3c0e9281_163364cuda3std3__419piecewise_constructE,(_ZN40_INTERNAL_c183057b_4_k_cu_3c0e9281_163364cuda3std3__45__cpo4cendE - _ZN40_INTERNAL_c183057b_4_k_cu_3c0e9281_163364cuda3std3__419piecewise_constructE)
_ZN40_INTERNAL_c183057b_4_k_cu_3c0e9281_163364cuda3std3__419piecewise_constructE:
	.zero		1
	.type		_ZN40_INTERNAL_c183057b_4_k_cu_3c0e9281_163364cuda3std3__45__cpo4cendE,@object
	.size		_ZN40_INTERNAL_c183057b_4_k_cu_3c0e9281_163364cuda3std3__45__cpo4cendE,(_ZN40_INTERNAL_c183057b_4_k_cu_3c0e9281_163364cuda3std6ranges3__45__cpo4swapE - _ZN40_INTERNAL_c183057b_4_k_cu_3c0e9281_163364cuda3std3__45__cpo4cendE)
_ZN40_INTERNAL_c183057b_4_k_cu_3c0e9281_163364cuda3std3__45__cpo4cendE:
	.zero		1
	.type		_ZN40_INTERNAL_c183057b_4_k_cu_3c0e9281_163364cuda3std6ranges3__45__cpo4swapE,@object
	.size		_ZN40_INTERNAL_c183057b_4_k_cu_3c0e9281_163364cuda3std6ranges3__45__cpo4swapE,(.L_8 - _ZN40_INTERNAL_c183057b_4_k_cu_3c0e9281_163364cuda3std6ranges3__45__cpo4swapE)
_ZN40_INTERNAL_c183057b_4_k_cu_3c0e9281_163364cuda3std6ranges3__45__cpo4swapE:
	.zero		1
.L_8:


//--------------------- .nv.constant0._ZN7cutlass13device_kernelINS_4gemm6kernel13GemmUniversalIN4cute5tupleIJiiiiEEENS1_10collective13CollectiveMmaINS1_34MainloopSm90TmaGmmaWarpSpecializedILi28ENS5_IJNS4_1CILi2EEENSA_ILi1EEESC_EEENS1_32KernelTmaWarpSpecializedPingpongEEENS5_IJNSA_ILi64EEESG_SG_EEEaNS5_IJlSC_lEEEaSI_NS4_8TiledMMAINS4_8MMA_AtomIJNS4_4SM904GMMA26MMA_64x64x32_S32S8S8_SS_TNEEEENS4_6LayoutINS5_IJSC_SC_SC_EEENS5_IJNSA_ILi0EEESR_SR_EEEEENS5_IJNS4_10UnderscoreESU_SU_EEEEENS4_13SM90_TMA_LOADENS4_14ComposedLayoutINS4_7SwizzleILi2ELi4ELi3EEENS4_18smem_ptr_flag_bitsILi8EEENSP_INS5_IJNSA_ILi8EEESG_EEENS5_IJSG_SC_EEEEEEEvNS4_8identityENS4_23SM90_TMA_LOAD_MULTICASTES17_vS18_EENS_8epilogue10collective6detail29Sm90TmaWarpSpecializedAdapterINS1C_15DefaultEpilogueIaSI_SI_NS1B_6thread17LinearCombinationIaLi1EiiLNS1G_9ScaleType4KindE0ELNS_15FloatRoundStyleE2EaEENS1_15EpilogueDefaultEEEEEvvEEEEvNT_6ParamsE --------------------------
	.section	.nv.constant0._ZN7cutlass13device_kernelINS_4gemm6kernel13GemmUniversalIN4cute5tupleIJiiiiEEENS1_10collective13CollectiveMmaINS1_34MainloopSm90TmaGmmaWarpSpecializedILi28ENS5_IJNS4_1CILi2EEENSA_ILi1EEESC_EEENS1_32KernelTmaWarpSpecializedPingpongEEENS5_IJNSA_ILi64EEESG_SG_EEEaNS5_IJlSC_lEEEaSI_NS4_8TiledMMAINS4_8MMA_AtomIJNS4_4SM904GMMA26MMA_64x64x32_S32S8S8_SS_TNEEEENS4_6LayoutINS5_IJSC_SC_SC_EEENS5_IJNSA_ILi0EEESR_SR_EEEEENS5_IJNS4_10UnderscoreESU_SU_EEEEENS4_13SM90_TMA_LOADENS4_14ComposedLayoutINS4_7SwizzleILi2ELi4ELi3EEENS4_18smem_ptr_flag_bitsILi8EEENSP_INS5_IJNSA_ILi8EEESG_EEENS5_IJSG_SC_EEEEEEEvNS4_8identityENS4_23SM90_TMA_LOAD_MULTICASTES17_vS18_EENS_8epilogue10collective6detail29Sm90TmaWarpSpecializedAdapterINS1C_15DefaultEpilogueIaSI_SI_NS1B_6thread17LinearCombinationIaLi1EiiLNS1G_9ScaleType4KindE0ELNS_15FloatRoundStyleE2EaEENS1_15EpilogueDefaultEEEEEvvEEEEvNT_6ParamsE,"a",@progbits
	.sectionflags	@""
	.align	4
.nv.constant0._ZN7cutlass13device_kernelINS_4gemm6kernel13GemmUniversalIN4cute5tupleIJiiiiEEENS1_10collective13CollectiveMmaINS1_34MainloopSm90TmaGmmaWarpSpecializedILi28ENS5_IJNS4_1CILi2EEENSA_ILi1EEESC_EEENS1_32KernelTmaWarpSpecializedPingpongEEENS5_IJNSA_ILi64EEESG_SG_EEEaNS5_IJlSC_lEEEaSI_NS4_8TiledMMAINS4_8MMA_AtomIJNS4_4SM904GMMA26MMA_64x64x32_S32S8S8_SS_TNEEEENS4_6LayoutINS5_IJSC_SC_SC_EEENS5_IJNSA_ILi0EEESR_SR_EEEEENS5_IJNS4_10UnderscoreESU_SU_EEEEENS4_13SM90_TMA_LOADENS4_14ComposedLayoutINS4_7SwizzleILi2ELi4ELi3EEENS4_18smem_ptr_flag_bitsILi8EEENSP_INS5_IJNSA_ILi8EEESG_EEENS5_IJSG_SC_EEEEEEEvNS4_8identityENS4_23SM90_TMA_LOAD_MULTICASTES17_vS18_EENS_8epilogue10collective6detail29Sm90TmaWarpSpecializedAdapterINS1C_15DefaultEpilogueIaSI_SI_NS1B_6thread17LinearCombinationIaLi1EiiLNS1G_9ScaleType4KindE0ELNS_15FloatRoundStyleE2EaEENS1_15EpilogueDefaultEEEEEvvEEEEvNT_6ParamsE:
	.zero		1664


//--------------------- SYMBOLS --------------------------

	.type		.nv.reservedSmem.offset0,@object
	.size		.nv.reservedSmem.offset0,0x4
	.type		__assertfail,@function
